//
// Generated by NVIDIA NVVM Compiler
//
// Compiler Build ID: CL-36424714
// Cuda compilation tools, release 13.0, V13.0.88
// Based on NVVM 20.0.0
//

.version 9.0
.target sm_100
.address_size 64

	// .globl	_Z8updateP1PfS_S_S_S_S_S_fiii

.visible .entry _Z8updateP1PfS_S_S_S_S_S_fiii(
	.param .u64 .ptr .align 1 _Z8updateP1PfS_S_S_S_S_S_fiii_param_0,
	.param .u64 .ptr .align 1 _Z8updateP1PfS_S_S_S_S_S_fiii_param_1,
	.param .u64 .ptr .align 1 _Z8updateP1PfS_S_S_S_S_S_fiii_param_2,
	.param .u64 .ptr .align 1 _Z8updateP1PfS_S_S_S_S_S_fiii_param_3,
	.param .u64 .ptr .align 1 _Z8updateP1PfS_S_S_S_S_S_fiii_param_4,
	.param .u64 .ptr .align 1 _Z8updateP1PfS_S_S_S_S_S_fiii_param_5,
	.param .u64 .ptr .align 1 _Z8updateP1PfS_S_S_S_S_S_fiii_param_6,
	.param .f32 _Z8updateP1PfS_S_S_S_S_S_fiii_param_7,
	.param .u32 _Z8updateP1PfS_S_S_S_S_S_fiii_param_8,
	.param .u32 _Z8updateP1PfS_S_S_S_S_S_fiii_param_9,
	.param .u32 _Z8updateP1PfS_S_S_S_S_S_fiii_param_10
)
{
	.reg .pred 	%p<4>;
	.reg .b32 	%r<18>;
	.reg .b32 	%f<20>;
	.reg .b64 	%rd<27>;

	ld.param.u64 	%rd1, [_Z8updateP1PfS_S_S_S_S_S_fiii_param_0];
	ld.param.u64 	%rd2, [_Z8updateP1PfS_S_S_S_S_S_fiii_param_1];
	ld.param.u64 	%rd3, [_Z8updateP1PfS_S_S_S_S_S_fiii_param_2];
	ld.param.u64 	%rd4, [_Z8updateP1PfS_S_S_S_S_S_fiii_param_3];
	ld.param.u64 	%rd5, [_Z8updateP1PfS_S_S_S_S_S_fiii_param_4];
	ld.param.u64 	%rd6, [_Z8updateP1PfS_S_S_S_S_S_fiii_param_5];
	ld.param.u64 	%rd7, [_Z8updateP1PfS_S_S_S_S_S_fiii_param_6];
	ld.param.f32 	%f1, [_Z8updateP1PfS_S_S_S_S_S_fiii_param_7];
	ld.param.u32 	%r3, [_Z8updateP1PfS_S_S_S_S_S_fiii_param_8];
	ld.param.u32 	%r4, [_Z8updateP1PfS_S_S_S_S_S_fiii_param_9];
	ld.param.u32 	%r5, [_Z8updateP1PfS_S_S_S_S_S_fiii_param_10];
	mov.u32 	%r6, %ctaid.x;
	mov.u32 	%r7, %ntid.x;
	mov.u32 	%r8, %tid.x;
	mad.lo.s32 	%r1, %r6, %r7, %r8;
	rem.s32 	%r9, %r1, %r3;
	add.s32 	%r10, %r3, -1;
	setp.eq.s32 	%p1, %r9, %r10;
	@%p1 bra 	$L__BB0_4;
	mul.lo.s32 	%r2, %r4, %r3;
	div.s32 	%r11, %r1, %r2;
	add.s32 	%r12, %r5, -1;
	setp.ge.s32 	%p2, %r11, %r12;
	@%p2 bra 	$L__BB0_4;
	div.s32 	%r13, %r1, %r3;
	rem.s32 	%r14, %r13, %r4;
	add.s32 	%r15, %r4, -1;
	setp.eq.s32 	%p3, %r14, %r15;
	@%p3 bra 	$L__BB0_4;
	cvta.to.global.u64 	%rd8, %rd4;
	cvta.to.global.u64 	%rd9, %rd3;
	cvta.to.global.u64 	%rd10, %rd2;
	mul.wide.s32 	%rd11, %r1, 4;
	add.s64 	%rd12, %rd10, %rd11;
	ld.global.f32 	%f2, [%rd12+4];
	ld.global.f32 	%f3, [%rd12];
	sub.f32 	%f4, %f2, %f3;
	add.s32 	%r16, %r3, %r1;
	mul.wide.s32 	%rd13, %r16, 4;
	add.s64 	%rd14, %rd9, %rd13;
	ld.global.f32 	%f5, [%rd14];
	add.f32 	%f6, %f4, %f5;
	add.s64 	%rd15, %rd9, %rd11;
	ld.global.f32 	%f7, [%rd15];
	sub.f32 	%f8, %f6, %f7;
	add.s32 	%r17, %r2, %r1;
	mul.wide.s32 	%rd16, %r17, 4;
	add.s64 	%rd17, %rd8, %rd16;
	ld.global.f32 	%f9, [%rd17];
	add.f32 	%f10, %f8, %f9;
	add.s64 	%rd18, %rd8, %rd11;
	ld.global.f32 	%f11, [%rd18];
	sub.f32 	%f12, %f10, %f11;
	cvta.to.global.u64 	%rd19, %rd5;
	add.s64 	%rd20, %rd19, %rd11;
	ld.global.f32 	%f13, [%rd20];
	cvta.to.global.u64 	%rd21, %rd6;
	add.s64 	%rd22, %rd21, %rd11;
	ld.global.f32 	%f14, [%rd22];
	sub.f32 	%f15, %f13, %f14;
	cvta.to.global.u64 	%rd23, %rd7;
	add.s64 	%rd24, %rd23, %rd11;
	ld.global.f32 	%f16, [%rd24];
	div.rn.f32 	%f17, %f16, %f1;
	add.f32 	%f18, %f15, %f17;
	sub.f32 	%f19, %f12, %f18;
	cvta.to.global.u64 	%rd25, %rd1;
	add.s64 	%rd26, %rd25, %rd11;
	st.global.f32 	[%rd26], %f19;
$L__BB0_4:
	ret;

}
	// .globl	_Z7updatePPfS_S_fS_iii
.visible .entry _Z7updatePPfS_S_fS_iii(
	.param .u64 .ptr .align 1 _Z7updatePPfS_S_fS_iii_param_0,
	.param .u64 .ptr .align 1 _Z7updatePPfS_S_fS_iii_param_1,
	.param .u64 .ptr .align 1 _Z7updatePPfS_S_fS_iii_param_2,
	.param .f32 _Z7updatePPfS_S_fS_iii_param_3,
	.param .u64 .ptr .align 1 _Z7updatePPfS_S_fS_iii_param_4,
	.param .u32 _Z7updatePPfS_S_fS_iii_param_5,
	.param .u32 _Z7updatePPfS_S_fS_iii_param_6,
	.param .u32 _Z7updatePPfS_S_fS_iii_param_7
)
{
	.reg .pred 	%p<4>;
	.reg .b32 	%r<18>;
	.reg .b32 	%f<15>;
	.reg .b64 	%rd<20>;

	ld.param.u64 	%rd2, [_Z7updatePPfS_S_fS_iii_param_0];
	ld.param.u64 	%rd3, [_Z7updatePPfS_S_fS_iii_param_1];
	ld.param.u64 	%rd4, [_Z7updatePPfS_S_fS_iii_param_2];
	ld.param.f32 	%f1, [_Z7updatePPfS_S_fS_iii_param_3];
	ld.param.u64 	%rd5, [_Z7updatePPfS_S_fS_iii_param_4];
	ld.param.u32 	%r3, [_Z7updatePPfS_S_fS_iii_param_5];
	ld.param.u32 	%r4, [_Z7updatePPfS_S_fS_iii_param_6];
	ld.param.u32 	%r5, [_Z7updatePPfS_S_fS_iii_param_7];
	cvta.to.global.u64 	%rd1, %rd5;
	mov.u32 	%r6, %ctaid.x;
	mov.u32 	%r7, %ntid.x;
	mov.u32 	%r8, %tid.x;
	mad.lo.s32 	%r1, %r6, %r7, %r8;
	rem.s32 	%r9, %r1, %r3;
	add.s32 	%r10, %r3, -1;
	setp.eq.s32 	%p1, %r9, %r10;
	@%p1 bra 	$L__BB1_4;
	mul.lo.s32 	%r2, %r4, %r3;
	div.s32 	%r11, %r1, %r2;
	add.s32 	%r12, %r5, -1;
	setp.ge.s32 	%p2, %r11, %r12;
	@%p2 bra 	$L__BB1_4;
	div.s32 	%r13, %r1, %r3;
	rem.s32 	%r14, %r13, %r4;
	add.s32 	%r15, %r4, -1;
	setp.eq.s32 	%p3, %r14, %r15;
	@%p3 bra 	$L__BB1_4;
	mul.wide.s32 	%rd6, %r1, 4;
	add.s64 	%rd7, %rd1, %rd6;
	ld.global.f32 	%f2, [%rd7];
	ld.global.f32 	%f3, [%rd7+4];
	sub.f32 	%f4, %f3, %f2;
	cvta.to.global.u64 	%rd8, %rd2;
	add.s64 	%rd9, %rd8, %rd6;
	ld.global.f32 	%f5, [%rd9+4];
	fma.rn.f32 	%f6, %f1, %f4, %f5;
	st.global.f32 	[%rd9+4], %f6;
	add.s32 	%r16, %r3, %r1;
	mul.wide.s32 	%rd10, %r3, 4;
	add.s64 	%rd11, %rd7, %rd10;
	ld.global.f32 	%f7, [%rd11];
	sub.f32 	%f8, %f7, %f2;
	cvta.to.global.u64 	%rd12, %rd3;
	mul.wide.s32 	%rd13, %r16, 4;
	add.s64 	%rd14, %rd12, %rd13;
	ld.global.f32 	%f9, [%rd14];
	fma.rn.f32 	%f10, %f1, %f8, %f9;
	st.global.f32 	[%rd14], %f10;
	add.s32 	%r17, %r2, %r1;
	mul.wide.s32 	%rd15, %r2, 4;
	add.s64 	%rd16, %rd7, %rd15;
	ld.global.f32 	%f11, [%rd16];
	sub.f32 	%f12, %f11, %f2;
	cvta.to.global.u64 	%rd17, %rd4;
	mul.wide.s32 	%rd18, %r17, 4;
	add.s64 	%rd19, %rd17, %rd18;
	ld.global.f32 	%f13, [%rd19];
	fma.rn.f32 	%f14, %f1, %f12, %f13;
	st.global.f32 	[%rd19], %f14;
$L__BB1_4:
	ret;

}
	// .globl	_Z14projStep1alphaPfS_S_fS_iii
.visible .entry _Z14projStep1alphaPfS_S_fS_iii(
	.param .u64 .ptr .align 1 _Z14projStep1alphaPfS_S_fS_iii_param_0,
	.param .u64 .ptr .align 1 _Z14projStep1alphaPfS_S_fS_iii_param_1,
	.param .u64 .ptr .align 1 _Z14projStep1alphaPfS_S_fS_iii_param_2,
	.param .f32 _Z14projStep1alphaPfS_S_fS_iii_param_3,
	.param .u64 .ptr .align 1 _Z14projStep1alphaPfS_S_fS_iii_param_4,
	.param .u32 _Z14projStep1alphaPfS_S_fS_iii_param_5,
	.param .u32 _Z14projStep1alphaPfS_S_fS_iii_param_6,
	.param .u32 _Z14projStep1alphaPfS_S_fS_iii_param_7
)
{
	.reg .pred 	%p<5>;
	.reg .b32 	%r<16>;
	.reg .b32 	%f<18>;
	.reg .b64 	%rd<18>;

	ld.param.u64 	%rd1, [_Z14projStep1alphaPfS_S_fS_iii_param_0];
	ld.param.u64 	%rd2, [_Z14projStep1alphaPfS_S_fS_iii_param_1];
	ld.param.u64 	%rd3, [_Z14projStep1alphaPfS_S_fS_iii_param_2];
	ld.param.f32 	%f1, [_Z14projStep1alphaPfS_S_fS_iii_param_3];
	ld.param.u64 	%rd4, [_Z14projStep1alphaPfS_S_fS_iii_param_4];
	ld.param.u32 	%r3, [_Z14projStep1alphaPfS_S_fS_iii_param_5];
	ld.param.u32 	%r4, [_Z14projStep1alphaPfS_S_fS_iii_param_6];
	ld.param.u32 	%r5, [_Z14projStep1alphaPfS_S_fS_iii_param_7];
	mov.u32 	%r6, %ctaid.x;
	mov.u32 	%r7, %ntid.x;
	mov.u32 	%r8, %tid.x;
	mad.lo.s32 	%r1, %r6, %r7, %r8;
	rem.s32 	%r9, %r1, %r3;
	add.s32 	%r10, %r3, -1;
	setp.eq.s32 	%p1, %r9, %r10;
	@%p1 bra 	$L__BB2_4;
	mul.lo.s32 	%r2, %r4, %r3;
	div.s32 	%r11, %r1, %r2;
	add.s32 	%r12, %r5, -1;
	setp.ge.s32 	%p2, %r11, %r12;
	@%p2 bra 	$L__BB2_4;
	div.s32 	%r13, %r1, %r3;
	rem.s32 	%r14, %r13, %r4;
	add.s32 	%r15, %r4, -1;
	setp.eq.s32 	%p3, %r14, %r15;
	@%p3 bra 	$L__BB2_4;
	cvta.to.global.u64 	%rd5, %rd1;
	mul.wide.s32 	%rd6, %r1, 4;
	add.s64 	%rd7, %rd5, %rd6;
	ld.global.f32 	%f2, [%rd7];
	ld.global.f32 	%f3, [%rd7+4];
	mul.f32 	%f4, %f3, %f3;
	fma.rn.f32 	%f5, %f2, %f2, %f4;
	cvta.to.global.u64 	%rd8, %rd2;
	add.s64 	%rd9, %rd8, %rd6;
	ld.global.f32 	%f6, [%rd9];
	fma.rn.f32 	%f7, %f6, %f6, %f5;
	mul.wide.s32 	%rd10, %r3, 4;
	add.s64 	%rd11, %rd9, %rd10;
	ld.global.f32 	%f8, [%rd11];
	fma.rn.f32 	%f9, %f8, %f8, %f7;
	cvta.to.global.u64 	%rd12, %rd3;
	add.s64 	%rd13, %rd12, %rd6;
	ld.global.f32 	%f10, [%rd13];
	fma.rn.f32 	%f11, %f10, %f10, %f9;
	mul.wide.s32 	%rd14, %r2, 4;
	add.s64 	%rd15, %rd13, %rd14;
	ld.global.f32 	%f12, [%rd15];
	fma.rn.f32 	%f13, %f12, %f12, %f11;
	mul.f32 	%f14, %f13, 0f3F000000;
	sqrt.rn.f32 	%f15, %f14;
	setp.gt.f32 	%p4, %f15, %f1;
	div.rn.f32 	%f16, %f1, %f15;
	selp.f32 	%f17, %f16, 0f3F800000, %p4;
	cvta.to.global.u64 	%rd16, %rd4;
	add.s64 	%rd17, %rd16, %rd6;
	st.global.f32 	[%rd17], %f17;
$L__BB2_4:
	ret;

}
	// .globl	_Z14projStep1omegaPfS_S_S_S_iii
.visible .entry _Z14projStep1omegaPfS_S_S_S_iii(
	.param .u64 .ptr .align 1 _Z14projStep1omegaPfS_S_S_S_iii_param_0,
	.param .u64 .ptr .align 1 _Z14projStep1omegaPfS_S_S_S_iii_param_1,
	.param .u64 .ptr .align 1 _Z14projStep1omegaPfS_S_S_S_iii_param_2,
	.param .u64 .ptr .align 1 _Z14projStep1omegaPfS_S_S_S_iii_param_3,
	.param .u64 .ptr .align 1 _Z14projStep1omegaPfS_S_S_S_iii_param_4,
	.param .u32 _Z14projStep1omegaPfS_S_S_S_iii_param_5,
	.param .u32 _Z14projStep1omegaPfS_S_S_S_iii_param_6,
	.param .u32 _Z14projStep1omegaPfS_S_S_S_iii_param_7
)
{
	.reg .pred 	%p<2>;
	.reg .b32 	%r<8>;
	.reg .b32 	%f<18>;
	.reg .b64 	%rd<21>;

	ld.param.u64 	%rd1, [_Z14projStep1omegaPfS_S_S_S_iii_param_0];
	ld.param.u64 	%rd2, [_Z14projStep1omegaPfS_S_S_S_iii_param_1];
	ld.param.u64 	%rd3, [_Z14projStep1omegaPfS_S_S_S_iii_param_2];
	ld.param.u64 	%rd4, [_Z14projStep1omegaPfS_S_S_S_iii_param_3];
	ld.param.u64 	%rd5, [_Z14projStep1omegaPfS_S_S_S_iii_param_4];
	ld.param.u32 	%r1, [_Z14projStep1omegaPfS_S_S_S_iii_param_5];
	ld.param.u32 	%r2, [_Z14projStep1omegaPfS_S_S_S_iii_param_6];
	cvta.to.global.u64 	%rd6, %rd4;
	cvta.to.global.u64 	%rd7, %rd3;
	cvta.to.global.u64 	%rd8, %rd2;
	cvta.to.global.u64 	%rd9, %rd1;
	mov.u32 	%r3, %ctaid.x;
	mov.u32 	%r4, %ntid.x;
	mov.u32 	%r5, %tid.x;
	mad.lo.s32 	%r6, %r3, %r4, %r5;
	mul.wide.s32 	%rd10, %r6, 4;
	add.s64 	%rd11, %rd9, %rd10;
	ld.global.f32 	%f1, [%rd11];
	ld.global.f32 	%f2, [%rd11+4];
	mul.f32 	%f3, %f2, %f2;
	fma.rn.f32 	%f4, %f1, %f1, %f3;
	add.s64 	%rd12, %rd8, %rd10;
	ld.global.f32 	%f5, [%rd12];
	fma.rn.f32 	%f6, %f5, %f5, %f4;
	mul.wide.s32 	%rd13, %r1, 4;
	add.s64 	%rd14, %rd12, %rd13;
	ld.global.f32 	%f7, [%rd14];
	fma.rn.f32 	%f8, %f7, %f7, %f6;
	add.s64 	%rd15, %rd7, %rd10;
	ld.global.f32 	%f9, [%rd15];
	fma.rn.f32 	%f10, %f9, %f9, %f8;
	mul.lo.s32 	%r7, %r2, %r1;
	mul.wide.s32 	%rd16, %r7, 4;
	add.s64 	%rd17, %rd15, %rd16;
	ld.global.f32 	%f11, [%rd17];
	fma.rn.f32 	%f12, %f11, %f11, %f10;
	mul.f32 	%f13, %f12, 0f3F000000;
	sqrt.rn.f32 	%f14, %f13;
	add.s64 	%rd18, %rd6, %rd10;
	ld.global.f32 	%f15, [%rd18];
	setp.gt.f32 	%p1, %f14, %f15;
	div.rn.f32 	%f16, %f15, %f14;
	selp.f32 	%f17, %f16, 0f3F800000, %p1;
	cvta.to.global.u64 	%rd19, %rd5;
	add.s64 	%rd20, %rd19, %rd10;
	st.global.f32 	[%rd20], %f17;
	ret;

}
	// .globl	_Z14projStep2TotalPfS_S_S_iii
.visible .entry _Z14projStep2TotalPfS_S_S_iii(
	.param .u64 .ptr .align 1 _Z14projStep2TotalPfS_S_S_iii_param_0,
	.param .u64 .ptr .align 1 _Z14projStep2TotalPfS_S_S_iii_param_1,
	.param .u64 .ptr .align 1 _Z14projStep2TotalPfS_S_S_iii_param_2,
	.param .u64 .ptr .align 1 _Z14projStep2TotalPfS_S_S_iii_param_3,
	.param .u32 _Z14projStep2TotalPfS_S_S_iii_param_4,
	.param .u32 _Z14projStep2TotalPfS_S_S_iii_param_5,
	.param .u32 _Z14projStep2TotalPfS_S_S_iii_param_6
)
{
	.reg .pred 	%p<4>;
	.reg .b32 	%r<18>;
	.reg .b32 	%f<17>;
	.reg .b64 	%rd<20>;

	ld.param.u64 	%rd2, [_Z14projStep2TotalPfS_S_S_iii_param_0];
	ld.param.u64 	%rd3, [_Z14projStep2TotalPfS_S_S_iii_param_1];
	ld.param.u64 	%rd4, [_Z14projStep2TotalPfS_S_S_iii_param_2];
	ld.param.u64 	%rd5, [_Z14projStep2TotalPfS_S_S_iii_param_3];
	ld.param.u32 	%r3, [_Z14projStep2TotalPfS_S_S_iii_param_4];
	ld.param.u32 	%r4, [_Z14projStep2TotalPfS_S_S_iii_param_5];
	ld.param.u32 	%r5, [_Z14projStep2TotalPfS_S_S_iii_param_6];
	cvta.to.global.u64 	%rd1, %rd5;
	mov.u32 	%r6, %ctaid.x;
	mov.u32 	%r7, %ntid.x;
	mov.u32 	%r8, %tid.x;
	mad.lo.s32 	%r1, %r6, %r7, %r8;
	rem.s32 	%r9, %r1, %r3;
	add.s32 	%r10, %r3, -1;
	setp.eq.s32 	%p1, %r9, %r10;
	@%p1 bra 	$L__BB4_4;
	mul.lo.s32 	%r2, %r4, %r3;
	div.s32 	%r11, %r1, %r2;
	add.s32 	%r12, %r5, -1;
	setp.ge.s32 	%p2, %r11, %r12;
	@%p2 bra 	$L__BB4_4;
	div.s32 	%r13, %r1, %r3;
	rem.s32 	%r14, %r13, %r4;
	add.s32 	%r15, %r4, -1;
	setp.eq.s32 	%p3, %r14, %r15;
	@%p3 bra 	$L__BB4_4;
	mul.wide.s32 	%rd6, %r1, 4;
	add.s64 	%rd7, %rd1, %rd6;
	ld.global.f32 	%f1, [%rd7];
	ld.global.f32 	%f2, [%rd7+4];
	add.f32 	%f3, %f1, %f2;
	mul.f32 	%f4, %f3, 0f3F000000;
	cvta.to.global.u64 	%rd8, %rd2;
	add.s64 	%rd9, %rd8, %rd6;
	ld.global.f32 	%f5, [%rd9+4];
	mul.f32 	%f6, %f5, %f4;
	st.global.f32 	[%rd9+4], %f6;
	add.s32 	%r16, %r3, %r1;
	mul.wide.s32 	%rd10, %r3, 4;
	add.s64 	%rd11, %rd7, %rd10;
	ld.global.f32 	%f7, [%rd11];
	add.f32 	%f8, %f1, %f7;
	mul.f32 	%f9, %f8, 0f3F000000;
	cvta.to.global.u64 	%rd12, %rd3;
	mul.wide.s32 	%rd13, %r16, 4;
	add.s64 	%rd14, %rd12, %rd13;
	ld.global.f32 	%f10, [%rd14];
	mul.f32 	%f11, %f10, %f9;
	st.global.f32 	[%rd14], %f11;
	add.s32 	%r17, %r2, %r1;
	mul.wide.s32 	%rd15, %r2, 4;
	add.s64 	%rd16, %rd7, %rd15;
	ld.global.f32 	%f12, [%rd16];
	add.f32 	%f13, %f1, %f12;
	mul.f32 	%f14, %f13, 0f3F000000;
	cvta.to.global.u64 	%rd17, %rd4;
	mul.wide.s32 	%rd18, %r17, 4;
	add.s64 	%rd19, %rd17, %rd18;
	ld.global.f32 	%f15, [%rd19];
	mul.f32 	%f16, %f15, %f14;
	st.global.f32 	[%rd19], %f16;
$L__BB4_4:
	ret;

}
	// .globl	_Z13updatePstMultPfS_S_S_S_S_S_S_S_S_fiii
.visible .entry _Z13updatePstMultPfS_S_S_S_S_S_S_S_S_fiii(
	.param .u64 .ptr .align 1 _Z13updatePstMultPfS_S_S_S_S_S_S_S_S_fiii_param_0,
	.param .u64 .ptr .align 1 _Z13updatePstMultPfS_S_S_S_S_S_S_S_S_fiii_param_1,
	.param .u64 .ptr .align 1 _Z13updatePstMultPfS_S_S_S_S_S_S_S_S_fiii_param_2,
	.param .u64 .ptr .align 1 _Z13updatePstMultPfS_S_S_S_S_S_S_S_S_fiii_param_3,
	.param .u64 .ptr .align 1 _Z13updatePstMultPfS_S_S_S_S_S_S_S_S_fiii_param_4,
	.param .u64 .ptr .align 1 _Z13updatePstMultPfS_S_S_S_S_S_S_S_S_fiii_param_5,
	.param .u64 .ptr .align 1 _Z13updatePstMultPfS_S_S_S_S_S_S_S_S_fiii_param_6,
	.param .u64 .ptr .align 1 _Z13updatePstMultPfS_S_S_S_S_S_S_S_S_fiii_param_7,
	.param .u64 .ptr .align 1 _Z13updatePstMultPfS_S_S_S_S_S_S_S_S_fiii_param_8,
	.param .u64 .ptr .align 1 _Z13updatePstMultPfS_S_S_S_S_S_S_S_S_fiii_param_9,
	.param .f32 _Z13updatePstMultPfS_S_S_S_S_S_S_S_S_fiii_param_10,
	.param .u32 _Z13updatePstMultPfS_S_S_S_S_S_S_S_S_fiii_param_11,
	.param .u32 _Z13updatePstMultPfS_S_S_S_S_S_S_S_S_fiii_param_12,
	.param .u32 _Z13updatePstMultPfS_S_S_S_S_S_S_S_S_fiii_param_13
)
{
	.reg .pred 	%p<7>;
	.reg .b32 	%r<19>;
	.reg .b32 	%f<39>;
	.reg .b64 	%rd<41>;

	ld.param.u64 	%rd11, [_Z13updatePstMultPfS_S_S_S_S_S_S_S_S_fiii_param_0];
	ld.param.u64 	%rd3, [_Z13updatePstMultPfS_S_S_S_S_S_S_S_S_fiii_param_2];
	ld.param.u64 	%rd5, [_Z13updatePstMultPfS_S_S_S_S_S_S_S_S_fiii_param_4];
	ld.param.u64 	%rd6, [_Z13updatePstMultPfS_S_S_S_S_S_S_S_S_fiii_param_5];
	ld.param.u64 	%rd7, [_Z13updatePstMultPfS_S_S_S_S_S_S_S_S_fiii_param_6];
	ld.param.u64 	%rd8, [_Z13updatePstMultPfS_S_S_S_S_S_S_S_S_fiii_param_7];
	ld.param.u64 	%rd9, [_Z13updatePstMultPfS_S_S_S_S_S_S_S_S_fiii_param_8];
	ld.param.u64 	%rd10, [_Z13updatePstMultPfS_S_S_S_S_S_S_S_S_fiii_param_9];
	ld.param.f32 	%f3, [_Z13updatePstMultPfS_S_S_S_S_S_S_S_S_fiii_param_10];
	ld.param.u32 	%r3, [_Z13updatePstMultPfS_S_S_S_S_S_S_S_S_fiii_param_11];
	ld.param.u32 	%r4, [_Z13updatePstMultPfS_S_S_S_S_S_S_S_S_fiii_param_12];
	ld.param.u32 	%r5, [_Z13updatePstMultPfS_S_S_S_S_S_S_S_S_fiii_param_13];
	cvta.to.global.u64 	%rd1, %rd11;
	mov.u32 	%r6, %ctaid.x;
	mov.u32 	%r7, %ntid.x;
	mov.u32 	%r8, %tid.x;
	mad.lo.s32 	%r1, %r6, %r7, %r8;
	rem.s32 	%r9, %r1, %r3;
	add.s32 	%r10, %r3, -1;
	setp.eq.s32 	%p1, %r9, %r10;
	@%p1 bra 	$L__BB5_4;
	mul.lo.s32 	%r2, %r4, %r3;
	div.s32 	%r11, %r1, %r2;
	add.s32 	%r12, %r5, -1;
	setp.ge.s32 	%p2, %r11, %r12;
	@%p2 bra 	$L__BB5_4;
	div.s32 	%r13, %r1, %r3;
	rem.s32 	%r14, %r13, %r4;
	add.s32 	%r15, %r4, -1;
	setp.eq.s32 	%p3, %r14, %r15;
	@%p3 bra 	$L__BB5_4;
	ld.param.u64 	%rd40, [_Z13updatePstMultPfS_S_S_S_S_S_S_S_S_fiii_param_3];
	ld.param.u64 	%rd39, [_Z13updatePstMultPfS_S_S_S_S_S_S_S_S_fiii_param_1];
	cvta.to.global.u64 	%rd12, %rd40;
	cvta.to.global.u64 	%rd13, %rd3;
	cvta.to.global.u64 	%rd14, %rd39;
	mul.wide.s32 	%rd15, %r1, 4;
	add.s64 	%rd16, %rd14, %rd15;
	ld.global.f32 	%f4, [%rd16+4];
	ld.global.f32 	%f5, [%rd16];
	sub.f32 	%f6, %f4, %f5;
	add.s32 	%r16, %r3, %r1;
	mul.wide.s32 	%rd17, %r16, 4;
	add.s64 	%rd18, %rd13, %rd17;
	ld.global.f32 	%f7, [%rd18];
	add.f32 	%f8, %f6, %f7;
	add.s64 	%rd19, %rd13, %rd15;
	ld.global.f32 	%f9, [%rd19];
	sub.f32 	%f10, %f8, %f9;
	add.s32 	%r17, %r2, %r1;
	mul.wide.s32 	%rd20, %r17, 4;
	add.s64 	%rd21, %rd12, %rd20;
	ld.global.f32 	%f11, [%rd21];
	add.f32 	%f12, %f10, %f11;
	add.s64 	%rd22, %rd12, %rd15;
	ld.global.f32 	%f13, [%rd22];
	sub.f32 	%f38, %f12, %f13;
	add.s64 	%rd23, %rd1, %rd15;
	st.global.f32 	[%rd23], %f38;
	bra.uni 	$L__BB5_5;
$L__BB5_4:
	mul.wide.s32 	%rd24, %r1, 4;
	add.s64 	%rd25, %rd1, %rd24;
	mov.b32 	%r18, 0;
	st.global.u32 	[%rd25], %r18;
	mov.f32 	%f38, 0f00000000;
$L__BB5_5:
	cvta.to.global.u64 	%rd26, %rd6;
	cvta.to.global.u64 	%rd27, %rd9;
	cvta.to.global.u64 	%rd28, %rd7;
	cvta.to.global.u64 	%rd29, %rd5;
	cvta.to.global.u64 	%rd30, %rd8;
	mul.wide.s32 	%rd31, %r1, 4;
	add.s64 	%rd32, %rd26, %rd31;
	ld.global.f32 	%f15, [%rd32];
	add.f32 	%f16, %f38, %f15;
	add.s64 	%rd33, %rd27, %rd31;
	ld.global.f32 	%f17, [%rd33];
	div.rn.f32 	%f18, %f17, %f3;
	sub.f32 	%f19, %f16, %f18;
	rcp.rn.f32 	%f20, %f3;
	add.f32 	%f21, %f20, %f19;
	add.s64 	%rd34, %rd28, %rd31;
	ld.global.f32 	%f22, [%rd34];
	setp.le.f32 	%p4, %f21, %f22;
	selp.f32 	%f23, %f21, %f22, %p4;
	add.s64 	%rd35, %rd29, %rd31;
	st.global.f32 	[%rd35], %f23;
	sub.f32 	%f24, %f23, %f38;
	ld.global.f32 	%f25, [%rd33];
	div.rn.f32 	%f26, %f25, %f3;
	add.f32 	%f27, %f24, %f26;
	add.s64 	%rd36, %rd30, %rd31;
	ld.global.f32 	%f28, [%rd36];
	setp.le.f32 	%p5, %f27, %f28;
	selp.f32 	%f29, %f27, %f28, %p5;
	cvta.to.global.u64 	%rd37, %rd10;
	st.global.f32 	[%rd32], %f29;
	add.f32 	%f30, %f38, %f29;
	ld.global.f32 	%f31, [%rd35];
	sub.f32 	%f32, %f30, %f31;
	mul.f32 	%f33, %f3, %f32;
	ld.global.f32 	%f34, [%rd33];
	sub.f32 	%f35, %f34, %f33;
	st.global.f32 	[%rd33], %f35;
	setp.gt.f32 	%p6, %f33, 0f00000000;
	neg.f32 	%f36, %f33;
	selp.f32 	%f37, %f33, %f36, %p6;
	add.s64 	%rd38, %rd37, %rd31;
	st.global.f32 	[%rd38], %f37;
	ret;

}
	// .globl	_Z17errorAccumulationPfjj
.visible .entry _Z17errorAccumulationPfjj(
	.param .u64 .ptr .align 1 _Z17errorAccumulationPfjj_param_0,
	.param .u32 _Z17errorAccumulationPfjj_param_1,
	.param .u32 _Z17errorAccumulationPfjj_param_2
)
{
	.reg .pred 	%p<4>;
	.reg .b32 	%r<10>;
	.reg .b32 	%f<10>;
	.reg .b64 	%rd<7>;

	ld.param.u64 	%rd3, [_Z17errorAccumulationPfjj_param_0];
	ld.param.u32 	%r4, [_Z17errorAccumulationPfjj_param_1];
	ld.param.u32 	%r3, [_Z17errorAccumulationPfjj_param_2];
	cvta.to.global.u64 	%rd1, %rd3;
	mov.u32 	%r5, %ctaid.x;
	mov.u32 	%r6, %ntid.x;
	mov.u32 	%r7, %tid.x;
	mad.lo.s32 	%r8, %r5, %r6, %r7;
	mul.lo.s32 	%r9, %r4, %r8;
	shl.b32 	%r1, %r9, 1;
	add.s32 	%r2, %r1, %r4;
	setp.ge.u32 	%p1, %r1, %r3;
	mul.wide.s32 	%rd4, %r1, 4;
	add.s64 	%rd2, %rd1, %rd4;
	mov.f32 	%f8, 0f00000000;
	@%p1 bra 	$L__BB6_2;
	ld.global.f32 	%f8, [%rd2];
$L__BB6_2:
	setp.ge.u32 	%p2, %r2, %r3;
	mov.f32 	%f9, 0f00000000;
	@%p2 bra 	$L__BB6_4;
	mul.wide.s32 	%rd5, %r2, 4;
	add.s64 	%rd6, %rd1, %rd5;
	ld.global.f32 	%f9, [%rd6];
$L__BB6_4:
	setp.ge.u32 	%p3, %r1, %r3;
	bar.sync 	0;
	@%p3 bra 	$L__BB6_6;
	add.f32 	%f7, %f8, %f9;
	st.global.f32 	[%rd2], %f7;
$L__BB6_6:
	ret;

}


// ===== COMPILED SASS (sm_100) =====

	.target	sm_100

	.elftype	@"ET_EXEC"


//--------------------- .note.nv.tkinfo           --------------------------
	.section	.note.nv.tkinfo,"",@"SHT_NOTE"
	.sectionflags	@"SHF_NOTE_NV_TKINFO"
	.tkinfo
        /*0018*/ 	.word	0x00000002
        /*0030*/ 	.string	""
        /*0030*/ 	.string	"ptxas"
        /*0030*/ 	.string	"Cuda compilation tools, release 13.0, V13.0.88"
        /*0030*/ 	.string	"Build cuda_13.0.r13.0/compiler.36424714_0"
        /*0030*/ 	.string	"-arch sm_100 -m 64 "



//--------------------- .note.nv.cuinfo           --------------------------
	.section	.note.nv.cuinfo,"",@"SHT_NOTE"
	.sectionflags	@"SHF_NOTE_NV_CUINFO"
        /*0018*/ 	.short	0x0002
        /*001a*/ 	.short	0x0064
        /*001c*/ 	.short	0x0082
	.zero		2


//--------------------- .nv.info                  --------------------------
	.section	.nv.info,"",@"SHT_CUDA_INFO"
	.align	4


	//----- nvinfo : EIATTR_REGCOUNT
	.align		4
        /*0000*/ 	.byte	0x04, 0x2f
        /*0002*/ 	.short	(.L_1 - .L_0)
	.align		4
.L_0:
        /*0004*/ 	.word	index@(_Z8updateP1PfS_S_S_S_S_S_fiii)
        /*0008*/ 	.word	0x0000001a


	//----- nvinfo : EIATTR_FRAME_SIZE
	.align		4
.L_1:
        /*000c*/ 	.byte	0x04, 0x11
        /*000e*/ 	.short	(.L_3 - .L_2)
	.align		4
.L_2:
        /*0010*/ 	.word	index@($__internal_6_$__cuda_sm3x_div_rn_noftz_f32_slowpath)
        /*0014*/ 	.word	0x00000000


	//----- nvinfo : EIATTR_FRAME_SIZE
	.align		4
.L_3:
        /*0018*/ 	.byte	0x04, 0x11
        /*001a*/ 	.short	(.L_5 - .L_4)
	.align		4
.L_4:
        /*001c*/ 	.word	index@(_Z8updateP1PfS_S_S_S_S_S_fiii)
        /*0020*/ 	.word	0x00000000


	//----- nvinfo : EIATTR_REGCOUNT
	.align		4
.L_5:
        /*0024*/ 	.byte	0x04, 0x2f
        /*0026*/ 	.short	(.L_7 - .L_6)
	.align		4
.L_6:
        /*0028*/ 	.word	index@(_Z7updatePPfS_S_fS_iii)
        /*002c*/ 	.word	0x00000014


	//----- nvinfo : EIATTR_FRAME_SIZE
	.align		4
.L_7:
        /*0030*/ 	.byte	0x04, 0x11
        /*0032*/ 	.short	(.L_9 - .L_8)
	.align		4
.L_8:
        /*0034*/ 	.word	index@(_Z7updatePPfS_S_fS_iii)
        /*0038*/ 	.word	0x00000000


	//----- nvinfo : EIATTR_REGCOUNT
	.align		4
.L_9:
        /*003c*/ 	.byte	0x04, 0x2f
        /*003e*/ 	.short	(.L_11 - .L_10)
	.align		4
.L_10:
        /*0040*/ 	.word	index@(_Z14projStep1alphaPfS_S_fS_iii)
        /*0044*/ 	.word	0x00000013


	//----- nvinfo : EIATTR_FRAME_SIZE
	.align		4
.L_11:
        /*0048*/ 	.byte	0x04, 0x11
        /*004a*/ 	.short	(.L_13 - .L_12)
	.align		4
.L_12:
        /*004c*/ 	.word	index@($__internal_5_$__cuda_sm3x_div_rn_noftz_f32_slowpath)
        /*0050*/ 	.word	0x00000000


	//----- nvinfo : EIATTR_FRAME_SIZE
	.align		4
.L_13:
        /*0054*/ 	.byte	0x04, 0x11
        /*0056*/ 	.short	(.L_15 - .L_14)
	.align		4
.L_14:
        /*0058*/ 	.word	index@($__internal_4_$__cuda_sm20_sqrt_rn_f32_slowpath)
        /*005c*/ 	.word	0x00000000


	//----- nvinfo : EIATTR_FRAME_SIZE
	.align		4
.L_15:
        /*0060*/ 	.byte	0x04, 0x11
        /*0062*/ 	.short	(.L_17 - .L_16)
	.align		4
.L_16:
        /*0064*/ 	.word	index@(_Z14projStep1alphaPfS_S_fS_iii)
        /*0068*/ 	.word	0x00000000


	//----- nvinfo : EIATTR_REGCOUNT
	.align		4
.L_17:
        /*006c*/ 	.byte	0x04, 0x2f
        /*006e*/ 	.short	(.L_19 - .L_18)
	.align		4
.L_18:
        /*0070*/ 	.word	index@(_Z14projStep1omegaPfS_S_S_S_iii)
        /*0074*/ 	.word	0x00000010


	//----- nvinfo : EIATTR_FRAME_SIZE
	.align		4
.L_19:
        /*0078*/ 	.byte	0x04, 0x11
        /*007a*/ 	.short	(.L_21 - .L_20)
	.align		4
.L_20:
        /*007c*/ 	.word	index@($__internal_3_$__cuda_sm3x_div_rn_noftz_f32_slowpath)
        /*0080*/ 	.word	0x00000000


	//----- nvinfo : EIATTR_FRAME_SIZE
	.align		4
.L_21:
        /*0084*/ 	.byte	0x04, 0x11
        /*0086*/ 	.short	(.L_23 - .L_22)
	.align		4
.L_22:
        /*0088*/ 	.word	index@($__internal_2_$__cuda_sm20_sqrt_rn_f32_slowpath)
        /*008c*/ 	.word	0x00000000


	//----- nvinfo : EIATTR_FRAME_SIZE
	.align		4
.L_23:
        /*0090*/ 	.byte	0x04, 0x11
        /*0092*/ 	.short	(.L_25 - .L_24)
	.align		4
.L_24:
        /*0094*/ 	.word	index@(_Z14projStep1omegaPfS_S_S_S_iii)
        /*0098*/ 	.word	0x00000000


	//----- nvinfo : EIATTR_REGCOUNT
	.align		4
.L_25:
        /*009c*/ 	.byte	0x04, 0x2f
        /*009e*/ 	.short	(.L_27 - .L_26)
	.align		4
.L_26:
        /*00a0*/ 	.word	index@(_Z14projStep2TotalPfS_S_S_iii)
        /*00a4*/ 	.word	0x00000014


	//----- nvinfo : EIATTR_FRAME_SIZE
	.align		4
.L_27:
        /*00a8*/ 	.byte	0x04, 0x11
        /*00aa*/ 	.short	(.L_29 - .L_28)
	.align		4
.L_28:
        /*00ac*/ 	.word	index@(_Z14projStep2TotalPfS_S_S_iii)
        /*00b0*/ 	.word	0x00000000


	//----- nvinfo : EIATTR_REGCOUNT
	.align		4
.L_29:
        /*00b4*/ 	.byte	0x04, 0x2f
        /*00b6*/ 	.short	(.L_31 - .L_30)
	.align		4
.L_30:
        /*00b8*/ 	.word	index@(_Z13updatePstMultPfS_S_S_S_S_S_S_S_S_fiii)
        /*00bc*/ 	.word	0x00000017


	//----- nvinfo : EIATTR_FRAME_SIZE
	.align		4
.L_31:
        /*00c0*/ 	.byte	0x04, 0x11
        /*00c2*/ 	.short	(.L_33 - .L_32)
	.align		4
.L_32:
        /*00c4*/ 	.word	index@($__internal_1_$__cuda_sm3x_div_rn_noftz_f32_slowpath)
        /*00c8*/ 	.word	0x00000000


	//----- nvinfo : EIATTR_FRAME_SIZE
	.align		4
.L_33:
        /*00cc*/ 	.byte	0x04, 0x11
        /*00ce*/ 	.short	(.L_35 - .L_34)
	.align		4
.L_34:
        /*00d0*/ 	.word	index@($__internal_0_$__cuda_sm20_rcp_rn_f32_slowpath)
        /*00d4*/ 	.word	0x00000000


	//----- nvinfo : EIATTR_FRAME_SIZE
	.align		4
.L_35:
        /*00d8*/ 	.byte	0x04, 0x11
        /*00da*/ 	.short	(.L_37 - .L_36)
	.align		4
.L_36:
        /*00dc*/ 	.word	index@(_Z13updatePstMultPfS_S_S_S_S_S_S_S_S_fiii)
        /*00e0*/ 	.word	0x00000000


	//----- nvinfo : EIATTR_REGCOUNT
	.align		4
.L_37:
        /*00e4*/ 	.byte	0x04, 0x2f
        /*00e6*/ 	.short	(.L_39 - .L_38)
	.align		4
.L_38:
        /*00e8*/ 	.word	index@(_Z17errorAccumulationPfjj)
        /*00ec*/ 	.word	0x0000000a


	//----- nvinfo : EIATTR_FRAME_SIZE
	.align		4
.L_39:
        /*00f0*/ 	.byte	0x04, 0x11
        /*00f2*/ 	.short	(.L_41 - .L_40)
	.align		4
.L_40:
        /*00f4*/ 	.word	index@(_Z17errorAccumulationPfjj)
        /*00f8*/ 	.word	0x00000000


	//----- nvinfo : EIATTR_MIN_STACK_SIZE
	.align		4
.L_41:
        /*00fc*/ 	.byte	0x04, 0x12
        /*00fe*/ 	.short	(.L_43 - .L_42)
	.align		4
.L_42:
        /*0100*/ 	.word	index@(_Z17errorAccumulationPfjj)
        /*0104*/ 	.word	0x00000000


	//----- nvinfo : EIATTR_MIN_STACK_SIZE
	.align		4
.L_43:
        /*0108*/ 	.byte	0x04, 0x12
        /*010a*/ 	.short	(.L_45 - .L_44)
	.align		4
.L_44:
        /*010c*/ 	.word	index@(_Z13updatePstMultPfS_S_S_S_S_S_S_S_S_fiii)
        /*0110*/ 	.word	0x00000000


	//----- nvinfo : EIATTR_MIN_STACK_SIZE
	.align		4
.L_45:
        /*0114*/ 	.byte	0x04, 0x12
        /*0116*/ 	.short	(.L_47 - .L_46)
	.align		4
.L_46:
        /*0118*/ 	.word	index@(_Z14projStep2TotalPfS_S_S_iii)
        /*011c*/ 	.word	0x00000000


	//----- nvinfo : EIATTR_MIN_STACK_SIZE
	.align		4
.L_47:
        /*0120*/ 	.byte	0x04, 0x12
        /*0122*/ 	.short	(.L_49 - .L_48)
	.align		4
.L_48:
        /*0124*/ 	.word	index@(_Z14projStep1omegaPfS_S_S_S_iii)
        /*0128*/ 	.word	0x00000000


	//----- nvinfo : EIATTR_MIN_STACK_SIZE
	.align		4
.L_49:
        /*012c*/ 	.byte	0x04, 0x12
        /*012e*/ 	.short	(.L_51 - .L_50)
	.align		4
.L_50:
        /*0130*/ 	.word	index@(_Z14projStep1alphaPfS_S_fS_iii)
        /*0134*/ 	.word	0x00000000


	//----- nvinfo : EIATTR_MIN_STACK_SIZE
	.align		4
.L_51:
        /*0138*/ 	.byte	0x04, 0x12
        /*013a*/ 	.short	(.L_53 - .L_52)
	.align		4
.L_52:
        /*013c*/ 	.word	index@(_Z7updatePPfS_S_fS_iii)
        /*0140*/ 	.word	0x00000000


	//----- nvinfo : EIATTR_MIN_STACK_SIZE
	.align		4
.L_53:
        /*0144*/ 	.byte	0x04, 0x12
        /*0146*/ 	.short	(.L_55 - .L_54)
	.align		4
.L_54:
        /*0148*/ 	.word	index@(_Z8updateP1PfS_S_S_S_S_S_fiii)
        /*014c*/ 	.word	0x00000000
.L_55:


//--------------------- .nv.compat                --------------------------
	.section	.nv.compat,"",@"SHT_CUDA_COMPAT_INFO"
	.align	4
        /*0000*/ 	.byte	0x02, 0x09, 0x00, 0x00, 0x02, 0x02, 0x01, 0x00, 0x02, 0x05, 0x05, 0x00, 0x03, 0x07, 0x01, 0x01
        /*0010*/ 	.byte	0x02, 0x03, 0x00, 0x00, 0x02, 0x06, 0x01, 0x00, 0x04, 0x0b, 0x08, 0x00, 0x01, 0x00, 0x00, 0x00
        /*0020*/ 	.byte	0x00, 0x00, 0x00, 0x00


//--------------------- .nv.info._Z17errorAccumulationPfjj --------------------------
	.section	.nv.info._Z17errorAccumulationPfjj,"",@"SHT_CUDA_INFO"
	.sectionflags	@""
	.align	4


	//----- nvinfo : EIATTR_CUDA_API_VERSION
	.align		4
        /*0000*/ 	.byte	0x04, 0x37
        /*0002*/ 	.short	(.L_57 - .L_56)
.L_56:
        /*0004*/ 	.word	0x00000082


	//----- nvinfo : EIATTR_KPARAM_INFO
	.align		4
.L_57:
        /*0008*/ 	.byte	0x04, 0x17
        /*000a*/ 	.short	(.L_59 - .L_58)
.L_58:
        /*000c*/ 	.word	0x00000000
        /*0010*/ 	.short	0x0002
        /*0012*/ 	.short	0x000c
        /*0014*/ 	.byte	0x00, 0xf0, 0x11, 0x00


	//----- nvinfo : EIATTR_KPARAM_INFO
	.align		4
.L_59:
        /*0018*/ 	.byte	0x04, 0x17
        /*001a*/ 	.short	(.L_61 - .L_60)
.L_60:
        /*001c*/ 	.word	0x00000000
        /*0020*/ 	.short	0x0001
        /*0022*/ 	.short	0x0008
        /*0024*/ 	.byte	0x00, 0xf0, 0x11, 0x00


	//----- nvinfo : EIATTR_KPARAM_INFO
	.align		4
.L_61:
        /*0028*/ 	.byte	0x04, 0x17
        /*002a*/ 	.short	(.L_63 - .L_62)
.L_62:
        /*002c*/ 	.word	0x00000000
        /*0030*/ 	.short	0x0000
        /*0032*/ 	.short	0x0000
        /*0034*/ 	.byte	0x00, 0xf5, 0x21, 0x00


	//----- nvinfo : EIATTR_SPARSE_MMA_MASK
	.align		4
.L_63:
        /*0038*/ 	.byte	0x03, 0x50
        /*003a*/ 	.short	0x0000


	//----- nvinfo : EIATTR_MAXREG_COUNT
	.align		4
        /*003c*/ 	.byte	0x03, 0x1b
        /*003e*/ 	.short	0x00ff


	//----- nvinfo : EIATTR_NUM_BARRIERS
	.align		4
        /*0040*/ 	.byte	0x02, 0x4c
        /*0042*/ 	.byte	0x01
	.zero		1


	//----- nvinfo : EIATTR_MERCURY_ISA_VERSION
	.align		4
        /*0044*/ 	.byte	0x03, 0x5f
        /*0046*/ 	.short	0x0101


	//----- nvinfo : EIATTR_VRC_CTA_INIT_COUNT
	.align		4
        /*0048*/ 	.byte	0x02, 0x4a
	.zero		1
	.zero		1


	//----- nvinfo : EIATTR_EXIT_INSTR_OFFSETS
	.align		4
        /*004c*/ 	.byte	0x04, 0x1c
        /*004e*/ 	.short	(.L_65 - .L_64)


	//   ....[0]....
.L_64:
        /*0050*/ 	.word	0x00000140


	//   ....[1]....
        /*0054*/ 	.word	0x00000170


	//----- nvinfo : EIATTR_CBANK_PARAM_SIZE
	.align		4
.L_65:
        /*0058*/ 	.byte	0x03, 0x19
        /*005a*/ 	.short	0x0010


	//----- nvinfo : EIATTR_PARAM_CBANK
	.align		4
        /*005c*/ 	.byte	0x04, 0x0a
        /*005e*/ 	.short	(.L_67 - .L_66)
	.align		4
.L_66:
        /*0060*/ 	.word	index@(.nv.constant0._Z17errorAccumulationPfjj)
        /*0064*/ 	.short	0x0380
        /*0066*/ 	.short	0x0010


	//----- nvinfo : EIATTR_SW_WAR
	.align		4
.L_67:
        /*0068*/ 	.byte	0x04, 0x36
        /*006a*/ 	.short	(.L_69 - .L_68)
.L_68:
        /*006c*/ 	.word	0x00000008
.L_69:


//--------------------- .nv.info._Z13updatePstMultPfS_S_S_S_S_S_S_S_S_fiii --------------------------
	.section	.nv.info._Z13updatePstMultPfS_S_S_S_S_S_S_S_S_fiii,"",@"SHT_CUDA_INFO"
	.sectionflags	@""
	.align	4


	//----- nvinfo : EIATTR_CUDA_API_VERSION
	.align		4
        /*0000*/ 	.byte	0x04, 0x37
        /*0002*/ 	.short	(.L_71 - .L_70)
.L_70:
        /*0004*/ 	.word	0x00000082


	//----- nvinfo : EIATTR_KPARAM_INFO
	.align		4
.L_71:
        /*0008*/ 	.byte	0x04, 0x17
        /*000a*/ 	.short	(.L_73 - .L_72)
.L_72:
        /*000c*/ 	.word	0x00000000
        /*0010*/ 	.short	0x000d
        /*0012*/ 	.short	0x005c
        /*0014*/ 	.byte	0x00, 0xf0, 0x11, 0x00


	//----- nvinfo : EIATTR_KPARAM_INFO
	.align		4
.L_73:
        /*0018*/ 	.byte	0x04, 0x17
        /*001a*/ 	.short	(.L_75 - .L_74)
.L_74:
        /*001c*/ 	.word	0x00000000
        /*0020*/ 	.short	0x000c
        /*0022*/ 	.short	0x0058
        /*0024*/ 	.byte	0x00, 0xf0, 0x11, 0x00


	//----- nvinfo : EIATTR_KPARAM_INFO
	.align		4
.L_75:
        /*0028*/ 	.byte	0x04, 0x17
        /*002a*/ 	.short	(.L_77 - .L_76)
.L_76:
        /*002c*/ 	.word	0x00000000
        /*0030*/ 	.short	0x000b
        /*0032*/ 	.short	0x0054
        /*0034*/ 	.byte	0x00, 0xf0, 0x11, 0x00


	//----- nvinfo : EIATTR_KPARAM_INFO
	.align		4
.L_77:
        /*0038*/ 	.byte	0x04, 0x17
        /*003a*/ 	.short	(.L_79 - .L_78)
.L_78:
        /*003c*/ 	.word	0x00000000
        /*0040*/ 	.short	0x000a
        /*0042*/ 	.short	0x0050
        /*0044*/ 	.byte	0x00, 0xf0, 0x11, 0x00


	//----- nvinfo : EIATTR_KPARAM_INFO
	.align		4
.L_79:
        /*0048*/ 	.byte	0x04, 0x17
        /*004a*/ 	.short	(.L_81 - .L_80)
.L_80:
        /*004c*/ 	.word	0x00000000
        /*0050*/ 	.short	0x0009
        /*0052*/ 	.short	0x0048
        /*0054*/ 	.byte	0x00, 0xf5, 0x21, 0x00


	//----- nvinfo : EIATTR_KPARAM_INFO
	.align		4
.L_81:
        /*0058*/ 	.byte	0x04, 0x17
        /*005a*/ 	.short	(.L_83 - .L_82)
.L_82:
        /*005c*/ 	.word	0x00000000
        /*0060*/ 	.short	0x0008
        /*0062*/ 	.short	0x0040
        /*0064*/ 	.byte	0x00, 0xf5, 0x21, 0x00


	//----- nvinfo : EIATTR_KPARAM_INFO
	.align		4
.L_83:
        /*0068*/ 	.byte	0x04, 0x17
        /*006a*/ 	.short	(.L_85 - .L_84)
.L_84:
        /*006c*/ 	.word	0x00000000
        /*0070*/ 	.short	0x0007
        /*0072*/ 	.short	0x0038
        /*0074*/ 	.byte	0x00, 0xf5, 0x21, 0x00


	//----- nvinfo : EIATTR_KPARAM_INFO
	.align		4
.L_85:
        /*0078*/ 	.byte	0x04, 0x17
        /*007a*/ 	.short	(.L_87 - .L_86)
.L_86:
        /*007c*/ 	.word	0x00000000
        /*0080*/ 	.short	0x0006
        /*0082*/ 	.short	0x0030
        /*0084*/ 	.byte	0x00, 0xf5, 0x21, 0x00


	//----- nvinfo : EIATTR_KPARAM_INFO
	.align		4
.L_87:
        /*0088*/ 	.byte	0x04, 0x17
        /*008a*/ 	.short	(.L_89 - .L_88)
.L_88:
        /*008c*/ 	.word	0x00000000
        /*0090*/ 	.short	0x0005
        /*0092*/ 	.short	0x0028
        /*0094*/ 	.byte	0x00, 0xf5, 0x21, 0x00


	//----- nvinfo : EIATTR_KPARAM_INFO
	.align		4
.L_89:
        /*0098*/ 	.byte	0x04, 0x17
        /*009a*/ 	.short	(.L_91 - .L_90)
.L_90:
        /*009c*/ 	.word	0x00000000
        /*00a0*/ 	.short	0x0004
        /*00a2*/ 	.short	0x0020
        /*00a4*/ 	.byte	0x00, 0xf5, 0x21, 0x00


	//----- nvinfo : EIATTR_KPARAM_INFO
	.align		4
.L_91:
        /*00a8*/ 	.byte	0x04, 0x17
        /*00aa*/ 	.short	(.L_93 - .L_92)
.L_92:
        /*00ac*/ 	.word	0x00000000
        /*00b0*/ 	.short	0x0003
        /*00b2*/ 	.short	0x0018
        /*00b4*/ 	.byte	0x00, 0xf5, 0x21, 0x00


	//----- nvinfo : EIATTR_KPARAM_INFO
	.align		4
.L_93:
        /*00b8*/ 	.byte	0x04, 0x17
        /*00ba*/ 	.short	(.L_95 - .L_94)
.L_94:
        /*00bc*/ 	.word	0x00000000
        /*00c0*/ 	.short	0x0002
        /*00c2*/ 	.short	0x0010
        /*00c4*/ 	.byte	0x00, 0xf5, 0x21, 0x00


	//----- nvinfo : EIATTR_KPARAM_INFO
	.align		4
.L_95:
        /*00c8*/ 	.byte	0x04, 0x17
        /*00ca*/ 	.short	(.L_97 - .L_96)
.L_96:
        /*00cc*/ 	.word	0x00000000
        /*00d0*/ 	.short	0x0001
        /*00d2*/ 	.short	0x0008
        /*00d4*/ 	.byte	0x00, 0xf5, 0x21, 0x00


	//----- nvinfo : EIATTR_KPARAM_INFO
	.align		4
.L_97:
        /*00d8*/ 	.byte	0x04, 0x17
        /*00da*/ 	.short	(.L_99 - .L_98)
.L_98:
        /*00dc*/ 	.word	0x00000000
        /*00e0*/ 	.short	0x0000
        /*00e2*/ 	.short	0x0000
        /*00e4*/ 	.byte	0x00, 0xf5, 0x21, 0x00


	//----- nvinfo : EIATTR_SPARSE_MMA_MASK
	.align		4
.L_99:
        /*00e8*/ 	.byte	0x03, 0x50
        /*00ea*/ 	.short	0x0000


	//----- nvinfo : EIATTR_MAXREG_COUNT
	.align		4
        /*00ec*/ 	.byte	0x03, 0x1b
        /*00ee*/ 	.short	0x00ff


	//----- nvinfo : EIATTR_MERCURY_ISA_VERSION
	.align		4
        /*00f0*/ 	.byte	0x03, 0x5f
        /*00f2*/ 	.short	0x0101


	//----- nvinfo : EIATTR_VRC_CTA_INIT_COUNT
	.align		4
        /*00f4*/ 	.byte	0x02, 0x4a
	.zero		1
	.zero		1


	//----- nvinfo : EIATTR_EXIT_INSTR_OFFSETS
	.align		4
        /*00f8*/ 	.byte	0x04, 0x1c
        /*00fa*/ 	.short	(.L_101 - .L_100)


	//   ....[0]....
.L_100:
        /*00fc*/ 	.word	0x00000d00


	//----- nvinfo : EIATTR_CRS_STACK_SIZE
	.align		4
.L_101:
        /*0100*/ 	.byte	0x04, 0x1e
        /*0102*/ 	.short	(.L_103 - .L_102)
.L_102:
        /*0104*/ 	.word	0x00000000


	//----- nvinfo : EIATTR_CBANK_PARAM_SIZE
	.align		4
.L_103:
        /*0108*/ 	.byte	0x03, 0x19
        /*010a*/ 	.short	0x0060


	//----- nvinfo : EIATTR_PARAM_CBANK
	.align		4
        /*010c*/ 	.byte	0x04, 0x0a
        /*010e*/ 	.short	(.L_105 - .L_104)
	.align		4
.L_104:
        /*0110*/ 	.word	index@(.nv.constant0._Z13updatePstMultPfS_S_S_S_S_S_S_S_S_fiii)
        /*0114*/ 	.short	0x0380
        /*0116*/ 	.short	0x0060


	//----- nvinfo : EIATTR_SW_WAR
	.align		4
.L_105:
        /*0118*/ 	.byte	0x04, 0x36
        /*011a*/ 	.short	(.L_107 - .L_106)
.L_106:
        /*011c*/ 	.word	0x00000008
.L_107:


//--------------------- .nv.info._Z14projStep2TotalPfS_S_S_iii --------------------------
	.section	.nv.info._Z14projStep2TotalPfS_S_S_iii,"",@"SHT_CUDA_INFO"
	.sectionflags	@""
	.align	4


	//----- nvinfo : EIATTR_CUDA_API_VERSION
	.align		4
        /*0000*/ 	.byte	0x04, 0x37
        /*0002*/ 	.short	(.L_109 - .L_108)
.L_108:
        /*0004*/ 	.word	0x00000082


	//----- nvinfo : EIATTR_KPARAM_INFO
	.align		4
.L_109:
        /*0008*/ 	.byte	0x04, 0x17
        /*000a*/ 	.short	(.L_111 - .L_110)
.L_110:
        /*000c*/ 	.word	0x00000000
        /*0010*/ 	.short	0x0006
        /*0012*/ 	.short	0x0028
        /*0014*/ 	.byte	0x00, 0xf0, 0x11, 0x00


	//----- nvinfo : EIATTR_KPARAM_INFO
	.align		4
.L_111:
        /*0018*/ 	.byte	0x04, 0x17
        /*001a*/ 	.short	(.L_113 - .L_112)
.L_112:
        /*001c*/ 	.word	0x00000000
        /*0020*/ 	.short	0x0005
        /*0022*/ 	.short	0x0024
        /*0024*/ 	.byte	0x00, 0xf0, 0x11, 0x00


	//----- nvinfo : EIATTR_KPARAM_INFO
	.align		4
.L_113:
        /*0028*/ 	.byte	0x04, 0x17
        /*002a*/ 	.short	(.L_115 - .L_114)
.L_114:
        /*002c*/ 	.word	0x00000000
        /*0030*/ 	.short	0x0004
        /*0032*/ 	.short	0x0020
        /*0034*/ 	.byte	0x00, 0xf0, 0x11, 0x00


	//----- nvinfo : EIATTR_KPARAM_INFO
	.align		4
.L_115:
        /*0038*/ 	.byte	0x04, 0x17
        /*003a*/ 	.short	(.L_117 - .L_116)
.L_116:
        /*003c*/ 	.word	0x00000000
        /*0040*/ 	.short	0x0003
        /*0042*/ 	.short	0x0018
        /*0044*/ 	.byte	0x00, 0xf5, 0x21, 0x00


	//----- nvinfo : EIATTR_KPARAM_INFO
	.align		4
.L_117:
        /*0048*/ 	.byte	0x04, 0x17
        /*004a*/ 	.short	(.L_119 - .L_118)
.L_118:
        /*004c*/ 	.word	0x00000000
        /*0050*/ 	.short	0x0002
        /*0052*/ 	.short	0x0010
        /*0054*/ 	.byte	0x00, 0xf5, 0x21, 0x00


	//----- nvinfo : EIATTR_KPARAM_INFO
	.align		4
.L_119:
        /*0058*/ 	.byte	0x04, 0x17
        /*005a*/ 	.short	(.L_121 - .L_120)
.L_120:
        /*005c*/ 	.word	0x00000000
        /*0060*/ 	.short	0x0001
        /*0062*/ 	.short	0x0008
        /*0064*/ 	.byte	0x00, 0xf5, 0x21, 0x00


	//----- nvinfo : EIATTR_KPARAM_INFO
	.align		4
.L_121:
        /*0068*/ 	.byte	0x04, 0x17
        /*006a*/ 	.short	(.L_123 - .L_122)
.L_122:
        /*006c*/ 	.word	0x00000000
        /*0070*/ 	.short	0x0000
        /*0072*/ 	.short	0x0000
        /*0074*/ 	.byte	0x00, 0xf5, 0x21, 0x00


	//----- nvinfo : EIATTR_SPARSE_MMA_MASK
	.align		4
.L_123:
        /*0078*/ 	.byte	0x03, 0x50
        /*007a*/ 	.short	0x0000


	//----- nvinfo : EIATTR_MAXREG_COUNT
	.align		4
        /*007c*/ 	.byte	0x03, 0x1b
        /*007e*/ 	.short	0x00ff


	//----- nvinfo : EIATTR_MERCURY_ISA_VERSION
	.align		4
        /*0080*/ 	.byte	0x03, 0x5f
        /*0082*/ 	.short	0x0101


	//----- nvinfo : EIATTR_VRC_CTA_INIT_COUNT
	.align		4
        /*0084*/ 	.byte	0x02, 0x4a
	.zero		1
	.zero		1


	//----- nvinfo : EIATTR_EXIT_INSTR_OFFSETS
	.align		4
        /*0088*/ 	.byte	0x04, 0x1c
        /*008a*/ 	.short	(.L_125 - .L_124)


	//   ....[0]....
.L_124:
        /*008c*/ 	.word	0x000001f0


	//   ....[1]....
        /*0090*/ 	.word	0x000003c0


	//   ....[2]....
        /*0094*/ 	.word	0x000005b0


	//   ....[3]....
        /*0098*/ 	.word	0x000007c0


	//----- nvinfo : EIATTR_CBANK_PARAM_SIZE
	.align		4
.L_125:
        /*009c*/ 	.byte	0x03, 0x19
        /*009e*/ 	.short	0x002c


	//----- nvinfo : EIATTR_PARAM_CBANK
	.align		4
        /*00a0*/ 	.byte	0x04, 0x0a
        /*00a2*/ 	.short	(.L_127 - .L_126)
	.align		4
.L_126:
        /*00a4*/ 	.word	index@(.nv.constant0._Z14projStep2TotalPfS_S_S_iii)
        /*00a8*/ 	.short	0x0380
        /*00aa*/ 	.short	0x002c


	//----- nvinfo : EIATTR_SW_WAR
	.align		4
.L_127:
        /*00ac*/ 	.byte	0x04, 0x36
        /*00ae*/ 	.short	(.L_129 - .L_128)
.L_128:
        /*00b0*/ 	.word	0x00000008
.L_129:


//--------------------- .nv.info._Z14projStep1omegaPfS_S_S_S_iii --------------------------
	.section	.nv.info._Z14projStep1omegaPfS_S_S_S_iii,"",@"SHT_CUDA_INFO"
	.sectionflags	@""
	.align	4


	//----- nvinfo : EIATTR_CUDA_API_VERSION
	.align		4
        /*0000*/ 	.byte	0x04, 0x37
        /*0002*/ 	.short	(.L_131 - .L_130)
.L_130:
        /*0004*/ 	.word	0x00000082


	//----- nvinfo : EIATTR_KPARAM_INFO
	.align		4
.L_131:
        /*0008*/ 	.byte	0x04, 0x17
        /*000a*/ 	.short	(.L_133 - .L_132)
.L_132:
        /*000c*/ 	.word	0x00000000
        /*0010*/ 	.short	0x0007
        /*0012*/ 	.short	0x0030
        /*0014*/ 	.byte	0x00, 0xf0, 0x11, 0x00


	//----- nvinfo : EIATTR_KPARAM_INFO
	.align		4
.L_133:
        /*0018*/ 	.byte	0x04, 0x17
        /*001a*/ 	.short	(.L_135 - .L_134)
.L_134:
        /*001c*/ 	.word	0x00000000
        /*0020*/ 	.short	0x0006
        /*0022*/ 	.short	0x002c
        /*0024*/ 	.byte	0x00, 0xf0, 0x11, 0x00


	//----- nvinfo : EIATTR_KPARAM_INFO
	.align		4
.L_135:
        /*0028*/ 	.byte	0x04, 0x17
        /*002a*/ 	.short	(.L_137 - .L_136)
.L_136:
        /*002c*/ 	.word	0x00000000
        /*0030*/ 	.short	0x0005
        /*0032*/ 	.short	0x0028
        /*0034*/ 	.byte	0x00, 0xf0, 0x11, 0x00


	//----- nvinfo : EIATTR_KPARAM_INFO
	.align		4
.L_137:
        /*0038*/ 	.byte	0x04, 0x17
        /*003a*/ 	.short	(.L_139 - .L_138)
.L_138:
        /*003c*/ 	.word	0x00000000
        /*0040*/ 	.short	0x0004
        /*0042*/ 	.short	0x0020
        /*0044*/ 	.byte	0x00, 0xf5, 0x21, 0x00


	//----- nvinfo : EIATTR_KPARAM_INFO
	.align		4
.L_139:
        /*0048*/ 	.byte	0x04, 0x17
        /*004a*/ 	.short	(.L_141 - .L_140)
.L_140:
        /*004c*/ 	.word	0x00000000
        /*0050*/ 	.short	0x0003
        /*0052*/ 	.short	0x0018
        /*0054*/ 	.byte	0x00, 0xf5, 0x21, 0x00


	//----- nvinfo : EIATTR_KPARAM_INFO
	.align		4
.L_141:
        /*0058*/ 	.byte	0x04, 0x17
        /*005a*/ 	.short	(.L_143 - .L_142)
.L_142:
        /*005c*/ 	.word	0x00000000
        /*0060*/ 	.short	0x0002
        /*0062*/ 	.short	0x0010
        /*0064*/ 	.byte	0x00, 0xf5, 0x21, 0x00


	//----- nvinfo : EIATTR_KPARAM_INFO
	.align		4
.L_143:
        /*0068*/ 	.byte	0x04, 0x17
        /*006a*/ 	.short	(.L_145 - .L_144)
.L_144:
        /*006c*/ 	.word	0x00000000
        /*0070*/ 	.short	0x0001
        /*0072*/ 	.short	0x0008
        /*0074*/ 	.byte	0x00, 0xf5, 0x21, 0x00


	//----- nvinfo : EIATTR_KPARAM_INFO
	.align		4
.L_145:
        /*0078*/ 	.byte	0x04, 0x17
        /*007a*/ 	.short	(.L_147 - .L_146)
.L_146:
        /*007c*/ 	.word	0x00000000
        /*0080*/ 	.short	0x0000
        /*0082*/ 	.short	0x0000
        /*0084*/ 	.byte	0x00, 0xf5, 0x21, 0x00


	//----- nvinfo : EIATTR_SPARSE_MMA_MASK
	.align		4
.L_147:
        /*0088*/ 	.byte	0x03, 0x50
        /*008a*/ 	.short	0x0000


	//----- nvinfo : EIATTR_MAXREG_COUNT
	.align		4
        /*008c*/ 	.byte	0x03, 0x1b
        /*008e*/ 	.short	0x00ff


	//----- nvinfo : EIATTR_MERCURY_ISA_VERSION
	.align		4
        /*0090*/ 	.byte	0x03, 0x5f
        /*0092*/ 	.short	0x0101


	//----- nvinfo : EIATTR_VRC_CTA_INIT_COUNT
	.align		4
        /*0094*/ 	.byte	0x02, 0x4a
	.zero		1
	.zero		1


	//----- nvinfo : EIATTR_EXIT_INSTR_OFFSETS
	.align		4
        /*0098*/ 	.byte	0x04, 0x1c
        /*009a*/ 	.short	(.L_149 - .L_148)


	//   ....[0]....
.L_148:
        /*009c*/ 	.word	0x000003f0


	//----- nvinfo : EIATTR_CRS_STACK_SIZE
	.align		4
.L_149:
        /*00a0*/ 	.byte	0x04, 0x1e
        /*00a2*/ 	.short	(.L_151 - .L_150)
.L_150:
        /*00a4*/ 	.word	0x00000000


	//----- nvinfo : EIATTR_CBANK_PARAM_SIZE
	.align		4
.L_151:
        /*00a8*/ 	.byte	0x03, 0x19
        /*00aa*/ 	.short	0x0034


	//----- nvinfo : EIATTR_PARAM_CBANK
	.align		4
        /*00ac*/ 	.byte	0x04, 0x0a
        /*00ae*/ 	.short	(.L_153 - .L_152)
	.align		4
.L_152:
        /*00b0*/ 	.word	index@(.nv.constant0._Z14projStep1omegaPfS_S_S_S_iii)
        /*00b4*/ 	.short	0x0380
        /*00b6*/ 	.short	0x0034


	//----- nvinfo : EIATTR_SW_WAR
	.align		4
.L_153:
        /*00b8*/ 	.byte	0x04, 0x36
        /*00ba*/ 	.short	(.L_155 - .L_154)
.L_154:
        /*00bc*/ 	.word	0x00000008
.L_155:


//--------------------- .nv.info._Z14projStep1alphaPfS_S_fS_iii --------------------------
	.section	.nv.info._Z14projStep1alphaPfS_S_fS_iii,"",@"SHT_CUDA_INFO"
	.sectionflags	@""
	.align	4


	//----- nvinfo : EIATTR_CUDA_API_VERSION
	.align		4
        /*0000*/ 	.byte	0x04, 0x37
        /*0002*/ 	.short	(.L_157 - .L_156)
.L_156:
        /*0004*/ 	.word	0x00000082


	//----- nvinfo : EIATTR_KPARAM_INFO
	.align		4
.L_157:
        /*0008*/ 	.byte	0x04, 0x17
        /*000a*/ 	.short	(.L_159 - .L_158)
.L_158:
        /*000c*/ 	.word	0x00000000
        /*0010*/ 	.short	0x0007
        /*0012*/ 	.short	0x0030
        /*0014*/ 	.byte	0x00, 0xf0, 0x11, 0x00


	//----- nvinfo : EIATTR_KPARAM_INFO
	.align		4
.L_159:
        /*0018*/ 	.byte	0x04, 0x17
        /*001a*/ 	.short	(.L_161 - .L_160)
.L_160:
        /*001c*/ 	.word	0x00000000
        /*0020*/ 	.short	0x0006
        /*0022*/ 	.short	0x002c
        /*0024*/ 	.byte	0x00, 0xf0, 0x11, 0x00


	//----- nvinfo : EIATTR_KPARAM_INFO
	.align		4
.L_161:
        /*0028*/ 	.byte	0x04, 0x17
        /*002a*/ 	.short	(.L_163 - .L_162)
.L_162:
        /*002c*/ 	.word	0x00000000
        /*0030*/ 	.short	0x0005
        /*0032*/ 	.short	0x0028
        /*0034*/ 	.byte	0x00, 0xf0, 0x11, 0x00


	//----- nvinfo : EIATTR_KPARAM_INFO
	.align		4
.L_163:
        /*0038*/ 	.byte	0x04, 0x17
        /*003a*/ 	.short	(.L_165 - .L_164)
.L_164:
        /*003c*/ 	.word	0x00000000
        /*0040*/ 	.short	0x0004
        /*0042*/ 	.short	0x0020
        /*0044*/ 	.byte	0x00, 0xf5, 0x21, 0x00


	//----- nvinfo : EIATTR_KPARAM_INFO
	.align		4
.L_165:
        /*0048*/ 	.byte	0x04, 0x17
        /*004a*/ 	.short	(.L_167 - .L_166)
.L_166:
        /*004c*/ 	.word	0x00000000
        /*0050*/ 	.short	0x0003
        /*0052*/ 	.short	0x0018
        /*0054*/ 	.byte	0x00, 0xf0, 0x11, 0x00


	//----- nvinfo : EIATTR_KPARAM_INFO
	.align		4
.L_167:
        /*0058*/ 	.byte	0x04, 0x17
        /*005a*/ 	.short	(.L_169 - .L_168)
.L_168:
        /*005c*/ 	.word	0x00000000
        /*0060*/ 	.short	0x0002
        /*0062*/ 	.short	0x0010
        /*0064*/ 	.byte	0x00, 0xf5, 0x21, 0x00


	//----- nvinfo : EIATTR_KPARAM_INFO
	.align		4
.L_169:
        /*0068*/ 	.byte	0x04, 0x17
        /*006a*/ 	.short	(.L_171 - .L_170)
.L_170:
        /*006c*/ 	.word	0x00000000
        /*0070*/ 	.short	0x0001
        /*0072*/ 	.short	0x0008
        /*0074*/ 	.byte	0x00, 0xf5, 0x21, 0x00


	//----- nvinfo : EIATTR_KPARAM_INFO
	.align		4
.L_171:
        /*0078*/ 	.byte	0x04, 0x17
        /*007a*/ 	.short	(.L_173 - .L_172)
.L_172:
        /*007c*/ 	.word	0x00000000
        /*0080*/ 	.short	0x0000
        /*0082*/ 	.short	0x0000
        /*0084*/ 	.byte	0x00, 0xf5, 0x21, 0x00


	//----- nvinfo : EIATTR_SPARSE_MMA_MASK
	.align		4
.L_173:
        /*0088*/ 	.byte	0x03, 0x50
        /*008a*/ 	.short	0x0000


	//----- nvinfo : EIATTR_MAXREG_COUNT
	.align		4
        /*008c*/ 	.byte	0x03, 0x1b
        /*008e*/ 	.short	0x00ff


	//----- nvinfo : EIATTR_MERCURY_ISA_VERSION
	.align		4
        /*0090*/ 	.byte	0x03, 0x5f
        /*0092*/ 	.short	0x0101


	//----- nvinfo : EIATTR_VRC_CTA_INIT_COUNT
	.align		4
        /*0094*/ 	.byte	0x02, 0x4a
	.zero		1
	.zero		1


	//----- nvinfo : EIATTR_EXIT_INSTR_OFFSETS
	.align		4
        /*0098*/ 	.byte	0x04, 0x1c
        /*009a*/ 	.short	(.L_175 - .L_174)


	//   ....[0]....
.L_174:
        /*009c*/ 	.word	0x000001f0


	//   ....[1]....
        /*00a0*/ 	.word	0x000003c0


	//   ....[2]....
        /*00a4*/ 	.word	0x000005b0


	//   ....[3]....
        /*00a8*/ 	.word	0x00000930


	//----- nvinfo : EIATTR_CRS_STACK_SIZE
	.align		4
.L_175:
        /*00ac*/ 	.byte	0x04, 0x1e
        /*00ae*/ 	.short	(.L_177 - .L_176)
.L_176:
        /*00b0*/ 	.word	0x00000000


	//----- nvinfo : EIATTR_CBANK_PARAM_SIZE
	.align		4
.L_177:
        /*00b4*/ 	.byte	0x03, 0x19
        /*00b6*/ 	.short	0x0034


	//----- nvinfo : EIATTR_PARAM_CBANK
	.align		4
        /*00b8*/ 	.byte	0x04, 0x0a
        /*00ba*/ 	.short	(.L_179 - .L_178)
	.align		4
.L_178:
        /*00bc*/ 	.word	index@(.nv.constant0._Z14projStep1alphaPfS_S_fS_iii)
        /*00c0*/ 	.short	0x0380
        /*00c2*/ 	.short	0x0034


	//----- nvinfo : EIATTR_SW_WAR
	.align		4
.L_179:
        /*00c4*/ 	.byte	0x04, 0x36
        /*00c6*/ 	.short	(.L_181 - .L_180)
.L_180:
        /*00c8*/ 	.word	0x00000008
.L_181:


//--------------------- .nv.info._Z7updatePPfS_S_fS_iii --------------------------
	.section	.nv.info._Z7updatePPfS_S_fS_iii,"",@"SHT_CUDA_INFO"
	.sectionflags	@""
	.align	4


	//----- nvinfo : EIATTR_CUDA_API_VERSION
	.align		4
        /*0000*/ 	.byte	0x04, 0x37
        /*0002*/ 	.short	(.L_183 - .L_182)
.L_182:
        /*0004*/ 	.word	0x00000082


	//----- nvinfo : EIATTR_KPARAM_INFO
	.align		4
.L_183:
        /*0008*/ 	.byte	0x04, 0x17
        /*000a*/ 	.short	(.L_185 - .L_184)
.L_184:
        /*000c*/ 	.word	0x00000000
        /*0010*/ 	.short	0x0007
        /*0012*/ 	.short	0x0030
        /*0014*/ 	.byte	0x00, 0xf0, 0x11, 0x00


	//----- nvinfo : EIATTR_KPARAM_INFO
	.align		4
.L_185:
        /*0018*/ 	.byte	0x04, 0x17
        /*001a*/ 	.short	(.L_187 - .L_186)
.L_186:
        /*001c*/ 	.word	0x00000000
        /*0020*/ 	.short	0x0006
        /*0022*/ 	.short	0x002c
        /*0024*/ 	.byte	0x00, 0xf0, 0x11, 0x00


	//----- nvinfo : EIATTR_KPARAM_INFO
	.align		4
.L_187:
        /*0028*/ 	.byte	0x04, 0x17
        /*002a*/ 	.short	(.L_189 - .L_188)
.L_188:
        /*002c*/ 	.word	0x00000000
        /*0030*/ 	.short	0x0005
        /*0032*/ 	.short	0x0028
        /*0034*/ 	.byte	0x00, 0xf0, 0x11, 0x00


	//----- nvinfo : EIATTR_KPARAM_INFO
	.align		4
.L_189:
        /*0038*/ 	.byte	0x04, 0x17
        /*003a*/ 	.short	(.L_191 - .L_190)
.L_190:
        /*003c*/ 	.word	0x00000000
        /*0040*/ 	.short	0x0004
        /*0042*/ 	.short	0x0020
        /*0044*/ 	.byte	0x00, 0xf5, 0x21, 0x00


	//----- nvinfo : EIATTR_KPARAM_INFO
	.align		4
.L_191:
        /*0048*/ 	.byte	0x04, 0x17
        /*004a*/ 	.short	(.L_193 - .L_192)
.L_192:
        /*004c*/ 	.word	0x00000000
        /*0050*/ 	.short	0x0003
        /*0052*/ 	.short	0x0018
        /*0054*/ 	.byte	0x00, 0xf0, 0x11, 0x00


	//----- nvinfo : EIATTR_KPARAM_INFO
	.align		4
.L_193:
        /*0058*/ 	.byte	0x04, 0x17
        /*005a*/ 	.short	(.L_195 - .L_194)
.L_194:
        /*005c*/ 	.word	0x00000000
        /*0060*/ 	.short	0x0002
        /*0062*/ 	.short	0x0010
        /*0064*/ 	.byte	0x00, 0xf5, 0x21, 0x00


	//----- nvinfo : EIATTR_KPARAM_INFO
	.align		4
.L_195:
        /*0068*/ 	.byte	0x04, 0x17
        /*006a*/ 	.short	(.L_197 - .L_196)
.L_196:
        /*006c*/ 	.word	0x00000000
        /*0070*/ 	.short	0x0001
        /*0072*/ 	.short	0x0008
        /*0074*/ 	.byte	0x00, 0xf5, 0x21, 0x00


	//----- nvinfo : EIATTR_KPARAM_INFO
	.align		4
.L_197:
        /*0078*/ 	.byte	0x04, 0x17
        /*007a*/ 	.short	(.L_199 - .L_198)
.L_198:
        /*007c*/ 	.word	0x00000000
        /*0080*/ 	.short	0x0000
        /*0082*/ 	.short	0x0000
        /*0084*/ 	.byte	0x00, 0xf5, 0x21, 0x00


	//----- nvinfo : EIATTR_SPARSE_MMA_MASK
	.align		4
.L_199:
        /*0088*/ 	.byte	0x03, 0x50
        /*008a*/ 	.short	0x0000


	//----- nvinfo : EIATTR_MAXREG_COUNT
	.align		4
        /*008c*/ 	.byte	0x03, 0x1b
        /*008e*/ 	.short	0x00ff


	//----- nvinfo : EIATTR_MERCURY_ISA_VERSION
	.align		4
        /*0090*/ 	.byte	0x03, 0x5f
        /*0092*/ 	.short	0x0101


	//----- nvinfo : EIATTR_VRC_CTA_INIT_COUNT
	.align		4
        /*0094*/ 	.byte	0x02, 0x4a
	.zero		1
	.zero		1


	//----- nvinfo : EIATTR_EXIT_INSTR_OFFSETS
	.align		4
        /*0098*/ 	.byte	0x04, 0x1c
        /*009a*/ 	.short	(.L_201 - .L_200)


	//   ....[0]....
.L_200:
        /*009c*/ 	.word	0x000001f0


	//   ....[1]....
        /*00a0*/ 	.word	0x000003c0


	//   ....[2]....
        /*00a4*/ 	.word	0x000005b0


	//   ....[3]....
        /*00a8*/ 	.word	0x000007a0


	//----- nvinfo : EIATTR_CBANK_PARAM_SIZE
	.align		4
.L_201:
        /*00ac*/ 	.byte	0x03, 0x19
        /*00ae*/ 	.short	0x0034


	//----- nvinfo : EIATTR_PARAM_CBANK
	.align		4
        /*00b0*/ 	.byte	0x04, 0x0a
        /*00b2*/ 	.short	(.L_203 - .L_202)
	.align		4
.L_202:
        /*00b4*/ 	.word	index@(.nv.constant0._Z7updatePPfS_S_fS_iii)
        /*00b8*/ 	.short	0x0380
        /*00ba*/ 	.short	0x0034


	//----- nvinfo : EIATTR_SW_WAR
	.align		4
.L_203:
        /*00bc*/ 	.byte	0x04, 0x36
        /*00be*/ 	.short	(.L_205 - .L_204)
.L_204:
        /*00c0*/ 	.word	0x00000008
.L_205:


//--------------------- .nv.info._Z8updateP1PfS_S_S_S_S_S_fiii --------------------------
	.section	.nv.info._Z8updateP1PfS_S_S_S_S_S_fiii,"",@"SHT_CUDA_INFO"
	.sectionflags	@""
	.align	4


	//----- nvinfo : EIATTR_CUDA_API_VERSION
	.align		4
        /*0000*/ 	.byte	0x04, 0x37
        /*0002*/ 	.short	(.L_207 - .L_206)
.L_206:
        /*0004*/ 	.word	0x00000082


	//----- nvinfo : EIATTR_KPARAM_INFO
	.align		4
.L_207:
        /*0008*/ 	.byte	0x04, 0x17
        /*000a*/ 	.short	(.L_209 - .L_208)
.L_208:
        /*000c*/ 	.word	0x00000000
        /*0010*/ 	.short	0x000a
        /*0012*/ 	.short	0x0044
        /*0014*/ 	.byte	0x00, 0xf0, 0x11, 0x00


	//----- nvinfo : EIATTR_KPARAM_INFO
	.align		4
.L_209:
        /*0018*/ 	.byte	0x04, 0x17
        /*001a*/ 	.short	(.L_211 - .L_210)
.L_210:
        /*001c*/ 	.word	0x00000000
        /*0020*/ 	.short	0x0009
        /*0022*/ 	.short	0x0040
        /*0024*/ 	.byte	0x00, 0xf0, 0x11, 0x00


	//----- nvinfo : EIATTR_KPARAM_INFO
	.align		4
.L_211:
        /*0028*/ 	.byte	0x04, 0x17
        /*002a*/ 	.short	(.L_213 - .L_212)
.L_212:
        /*002c*/ 	.word	0x00000000
        /*0030*/ 	.short	0x0008
        /*0032*/ 	.short	0x003c
        /*0034*/ 	.byte	0x00, 0xf0, 0x11, 0x00


	//----- nvinfo : EIATTR_KPARAM_INFO
	.align		4
.L_213:
        /*0038*/ 	.byte	0x04, 0x17
        /*003a*/ 	.short	(.L_215 - .L_214)
.L_214:
        /*003c*/ 	.word	0x00000000
        /*0040*/ 	.short	0x0007
        /*0042*/ 	.short	0x0038
        /*0044*/ 	.byte	0x00, 0xf0, 0x11, 0x00


	//----- nvinfo : EIATTR_KPARAM_INFO
	.align		4
.L_215:
        /*0048*/ 	.byte	0x04, 0x17
        /*004a*/ 	.short	(.L_217 - .L_216)
.L_216:
        /*004c*/ 	.word	0x00000000
        /*0050*/ 	.short	0x0006
        /*0052*/ 	.short	0x0030
        /*0054*/ 	.byte	0x00, 0xf5, 0x21, 0x00


	//----- nvinfo : EIATTR_KPARAM_INFO
	.align		4
.L_217:
        /*0058*/ 	.byte	0x04, 0x17
        /*005a*/ 	.short	(.L_219 - .L_218)
.L_218:
        /*005c*/ 	.word	0x00000000
        /*0060*/ 	.short	0x0005
        /*0062*/ 	.short	0x0028
        /*0064*/ 	.byte	0x00, 0xf5, 0x21, 0x00


	//----- nvinfo : EIATTR_KPARAM_INFO
	.align		4
.L_219:
        /*0068*/ 	.byte	0x04, 0x17
        /*006a*/ 	.short	(.L_221 - .L_220)
.L_220:
        /*006c*/ 	.word	0x00000000
        /*0070*/ 	.short	0x0004
        /*0072*/ 	.short	0x0020
        /*0074*/ 	.byte	0x00, 0xf5, 0x21, 0x00


	//----- nvinfo : EIATTR_KPARAM_INFO
	.align		4
.L_221:
        /*0078*/ 	.byte	0x04, 0x17
        /*007a*/ 	.short	(.L_223 - .L_222)
.L_222:
        /*007c*/ 	.word	0x00000000
        /*0080*/ 	.short	0x0003
        /*0082*/ 	.short	0x0018
        /*0084*/ 	.byte	0x00, 0xf5, 0x21, 0x00


	//----- nvinfo : EIATTR_KPARAM_INFO
	.align		4
.L_223:
        /*0088*/ 	.byte	0x04, 0x17
        /*008a*/ 	.short	(.L_225 - .L_224)
.L_224:
        /*008c*/ 	.word	0x00000000
        /*0090*/ 	.short	0x0002
        /*0092*/ 	.short	0x0010
        /*0094*/ 	.byte	0x00, 0xf5, 0x21, 0x00


	//----- nvinfo : EIATTR_KPARAM_INFO
	.align		4
.L_225:
        /*0098*/ 	.byte	0x04, 0x17
        /*009a*/ 	.short	(.L_227 - .L_226)
.L_226:
        /*009c*/ 	.word	0x00000000
        /*00a0*/ 	.short	0x0001
        /*00a2*/ 	.short	0x0008
        /*00a4*/ 	.byte	0x00, 0xf5, 0x21, 0x00


	//----- nvinfo : EIATTR_KPARAM_INFO
	.align		4
.L_227:
        /*00a8*/ 	.byte	0x04, 0x17
        /*00aa*/ 	.short	(.L_229 - .L_228)
.L_228:
        /*00ac*/ 	.word	0x00000000
        /*00b0*/ 	.short	0x0000
        /*00b2*/ 	.short	0x0000
        /*00b4*/ 	.byte	0x00, 0xf5, 0x21, 0x00


	//----- nvinfo : EIATTR_SPARSE_MMA_MASK
	.align		4
.L_229:
        /*00b8*/ 	.byte	0x03, 0x50
        /*00ba*/ 	.short	0x0000


	//----- nvinfo : EIATTR_MAXREG_COUNT
	.align		4
        /*00bc*/ 	.byte	0x03, 0x1b
        /*00be*/ 	.short	0x00ff


	//----- nvinfo : EIATTR_MERCURY_ISA_VERSION
	.align		4
        /*00c0*/ 	.byte	0x03, 0x5f
        /*00c2*/ 	.short	0x0101


	//----- nvinfo : EIATTR_VRC_CTA_INIT_COUNT
	.align		4
        /*00c4*/ 	.byte	0x02, 0x4a
	.zero		1
	.zero		1


	//----- nvinfo : EIATTR_EXIT_INSTR_OFFSETS
	.align		4
        /*00c8*/ 	.byte	0x04, 0x1c
        /*00ca*/ 	.short	(.L_231 - .L_230)


	//   ....[0]....
.L_230:
        /*00cc*/ 	.word	0x000001f0


	//   ....[1]....
        /*00d0*/ 	.word	0x000003c0


	//   ....[2]....
        /*00d4*/ 	.word	0x000005b0


	//   ....[3]....
        /*00d8*/ 	.word	0x000008f0


	//----- nvinfo : EIATTR_CRS_STACK_SIZE
	.align		4
.L_231:
        /*00dc*/ 	.byte	0x04, 0x1e
        /*00de*/ 	.short	(.L_233 - .L_232)
.L_232:
        /*00e0*/ 	.word	0x00000000


	//----- nvinfo : EIATTR_CBANK_PARAM_SIZE
	.align		4
.L_233:
        /*00e4*/ 	.byte	0x03, 0x19
        /*00e6*/ 	.short	0x0048


	//----- nvinfo : EIATTR_PARAM_CBANK
	.align		4
        /*00e8*/ 	.byte	0x04, 0x0a
        /*00ea*/ 	.short	(.L_235 - .L_234)
	.align		4
.L_234:
        /*00ec*/ 	.word	index@(.nv.constant0._Z8updateP1PfS_S_S_S_S_S_fiii)
        /*00f0*/ 	.short	0x0380
        /*00f2*/ 	.short	0x0048


	//----- nvinfo : EIATTR_SW_WAR
	.align		4
.L_235:
        /*00f4*/ 	.byte	0x04, 0x36
        /*00f6*/ 	.short	(.L_237 - .L_236)
.L_236:
        /*00f8*/ 	.word	0x00000008
.L_237:


//--------------------- .nv.callgraph             --------------------------
	.section	.nv.callgraph,"",@"SHT_CUDA_CALLGRAPH"
	.align	4
	.sectionentsize	8
	.align		4
        /*0000*/ 	.word	0x00000000
	.align		4
        /*0004*/ 	.word	0xffffffff
	.align		4
        /*0008*/ 	.word	0x00000000
	.align		4
        /*000c*/ 	.word	0xfffffffe
	.align		4
        /*0010*/ 	.word	0x00000000
	.align		4
        /*0014*/ 	.word	0xfffffffd
	.align		4
        /*0018*/ 	.word	0x00000000
	.align		4
        /*001c*/ 	.word	0xfffffffc


//--------------------- .text._Z17errorAccumulationPfjj --------------------------
	.section	.text._Z17errorAccumulationPfjj,"ax",@progbits
	.align	128
        .global         _Z17errorAccumulationPfjj
        .type           _Z17errorAccumulationPfjj,@function
        .size           _Z17errorAccumulationPfjj,(.L_x_85 - _Z17errorAccumulationPfjj)
        .other          _Z17errorAccumulationPfjj,@"STO_CUDA_ENTRY STV_DEFAULT"
_Z17errorAccumulationPfjj:
.text._Z17errorAccumulationPfjj:
[----:B------:R-:W-:Y:S01]  /*0000*/  LDC R1, c[0x0][0x37c] ;  /* 0x0000df00ff017b82 */ /* 0x000fe20000000800 */
[----:B------:R-:W0:Y:S07]  /*0010*/  S2R R3, SR_TID.X ;  /* 0x0000000000037919 */ /* 0x000e2e0000002100 */
[----:B------:R-:W0:Y:S01]  /*0020*/  S2UR UR4, SR_CTAID.X ;  /* 0x00000000000479c3 */ /* 0x000e220000002500 */
[----:B------:R-:W1:Y:S07]  /*0030*/  LDCU.64 UR6, c[0x0][0x388] ;  /* 0x00007100ff0677ac */ /* 0x000e6e0008000a00 */
[----:B------:R-:W0:Y:S08]  /*0040*/  LDC R0, c[0x0][0x360] ;  /* 0x0000d800ff007b82 */ /* 0x000e300000000800 */
[----:B------:R-:W2:Y:S01]  /*0050*/  LDC.64 R4, c[0x0][0x380] ;  /* 0x0000e000ff047b82 */ /* 0x000ea20000000a00 */
[----:B0-----:R-:W-:Y:S01]  /*0060*/  IMAD R0, R0, UR4, R3 ;  /* 0x0000000400007c24 */ /* 0x001fe2000f8e0203 */
[----:B------:R-:W0:Y:S03]  /*0070*/  LDCU.64 UR4, c[0x0][0x358] ;  /* 0x00006b00ff0477ac */ /* 0x000e260008000a00 */
[----:B-1----:R-:W-:-:S05]  /*0080*/  IMAD R0, R0, UR6, RZ ;  /* 0x0000000600007c24 */ /* 0x002fca000f8e02ff */
[----:B------:R-:W-:Y:S01]  /*0090*/  SHF.L.U32 R3, R0, 0x1, RZ ;  /* 0x0000000100037819 */ /* 0x000fe200000006ff */
[----:B------:R-:W-:-:S03]  /*00a0*/  HFMA2 R0, -RZ, RZ, 0, 0 ;  /* 0x00000000ff007431 */ /* 0x000fc600000001ff */
[C---:B------:R-:W-:Y:S02]  /*00b0*/  IADD3 R7, PT, PT, R3.reuse, UR6, RZ ;  /* 0x0000000603077c10 */ /* 0x040fe4000fffe0ff */
[C---:B------:R-:W-:Y:S01]  /*00c0*/  ISETP.GE.U32.AND P0, PT, R3.reuse, UR7, PT ;  /* 0x0000000703007c0c */ /* 0x040fe2000bf06070 */
[----:B--2---:R-:W-:Y:S01]  /*00d0*/  IMAD.WIDE R2, R3, 0x4, R4 ;  /* 0x0000000403027825 */ /* 0x004fe200078e0204 */
[----:B------:R-:W-:-:S11]  /*00e0*/  ISETP.GE.U32.AND P1, PT, R7, UR7, PT ;  /* 0x0000000707007c0c */ /* 0x000fd6000bf26070 */
[----:B0-----:R0:W5:Y:S02]  /*00f0*/  @!P0 LDG.E R0, desc[UR4][R2.64] ;  /* 0x0000000402008981 */ /* 0x001164000c1e1900 */
[----:B------:R-:W-:Y:S01]  /*0100*/  @!P1 IMAD.WIDE R4, R7, 0x4, R4 ;  /* 0x0000000407049825 */ /* 0x000fe200078e0204 */
[----:B------:R-:W-:-:S06]  /*0110*/  MOV R7, RZ ;  /* 0x000000ff00077202 */ /* 0x000fcc0000000f00 */
[----:B------:R0:W5:Y:S01]  /*0120*/  @!P1 LDG.E R7, desc[UR4][R4.64] ;  /* 0x0000000404079981 */ /* 0x000162000c1e1900 */
[----:B------:R-:W-:Y:S06]  /*0130*/  BAR.SYNC.DEFER_BLOCKING 0x0 ;  /* 0x0000000000007b1d */ /* 0x000fec0000010000 */
[----:B------:R-:W-:Y:S05]  /*0140*/  @P0 EXIT ;  /* 0x000000000000094d */ /* 0x000fea0003800000 */
[----:B-----5:R-:W-:-:S05]  /*0150*/  FADD R7, R7, R0 ;  /* 0x0000000007077221 */ /* 0x020fca0000000000 */
[----:B------:R-:W-:Y:S01]  /*0160*/  STG.E desc[UR4][R2.64], R7 ;  /* 0x0000000702007986 */ /* 0x000fe2000c101904 */
[----:B------:R-:W-:Y:S05]  /*0170*/  EXIT ;  /* 0x000000000000794d */ /* 0x000fea0003800000 */
.L_x_0:
[----:B------:R-:W-:-:S00]  /*0180*/  BRA `(.L_x_0) ;  /* 0xfffffffc00fc7947 */ /* 0x000fc0000383ffff */
[----:B------:R-:W-:-:S00]  /*0190*/  NOP ;  /* 0x0000000000007918 */ /* 0x000fc00000000000 */
        /* <DEDUP_REMOVED lines=14> */
.L_x_85:


//--------------------- .text._Z13updatePstMultPfS_S_S_S_S_S_S_S_S_fiii --------------------------
	.section	.text._Z13updatePstMultPfS_S_S_S_S_S_S_S_S_fiii,"ax",@progbits
	.align	128
        .global         _Z13updatePstMultPfS_S_S_S_S_S_S_S_S_fiii
        .type           _Z13updatePstMultPfS_S_S_S_S_S_S_S_S_fiii,@function
        .size           _Z13updatePstMultPfS_S_S_S_S_S_S_S_S_fiii,(.L_x_79 - _Z13updatePstMultPfS_S_S_S_S_S_S_S_S_fiii)
        .other          _Z13updatePstMultPfS_S_S_S_S_S_S_S_S_fiii,@"STO_CUDA_ENTRY STV_DEFAULT"
_Z13updatePstMultPfS_S_S_S_S_S_S_S_S_fiii:
.text._Z13updatePstMultPfS_S_S_S_S_S_S_S_S_fiii:
[----:B------:R-:W-:Y:S08]  /*0000*/  LDC R1, c[0x0][0x37c] ;  /* 0x0000df00ff017b82 */ /* 0x000ff00000000800 */
[----:B------:R-:W0:Y:S01]  /*0010*/  LDC R0, c[0x0][0x3d4] ;  /* 0x0000f500ff007b82 */ /* 0x000e220000000800 */
[----:B------:R-:W1:Y:S01]  /*0020*/  S2R R6, SR_TID.X ;  /* 0x0000000000067919 */ /* 0x000e620000002100 */
[----:B------:R-:W-:Y:S01]  /*0030*/  BSSY.RECONVERGENT B1, `(.L_x_1) ;  /* 0x000007b000017945 */ /* 0x000fe20003800200 */
[----:B------:R-:W2:Y:S03]  /*0040*/  LDCU.64 UR6, c[0x0][0x358] ;  /* 0x00006b00ff0677ac */ /* 0x000ea60008000a00 */
[----:B------:R-:W-:Y:S02]  /*0050*/  BSSY.RELIABLE B0, `(.L_x_2) ;  /* 0x0000074000007945 */ /* 0x000fe40003800100 */
[----:B------:R-:W1:Y:S08]  /*0060*/  S2UR UR4, SR_CTAID.X ;  /* 0x00000000000479c3 */ /* 0x000e700000002500 */
[----:B------:R-:W1:Y:S01]  /*0070*/  LDC R3, c[0x0][0x360] ;  /* 0x0000d800ff037b82 */ /* 0x000e620000000800 */
[----:B0-----:R-:W-:-:S04]  /*0080*/  IABS R4, R0 ;  /* 0x0000000000047213 */ /* 0x001fc80000000000 */
[----:B------:R-:W0:Y:S01]  /*0090*/  I2F.RP R2, R4 ;  /* 0x0000000400027306 */ /* 0x000e220000209400 */
[----:B-1----:R-:W-:Y:S02]  /*00a0*/  IMAD R3, R3, UR4, R6 ;  /* 0x0000000403037c24 */ /* 0x002fe4000f8e0206 */
[----:B------:R-:W-:-:S05]  /*00b0*/  IMAD.MOV.U32 R6, RZ, RZ, RZ ;  /* 0x000000ffff067224 */ /* 0x000fca00078e00ff */
[----:B0-----:R-:W0:Y:S01]  /*00c0*/  MUFU.RCP R2, R2 ;  /* 0x0000000200027308 */ /* 0x001e220000001000 */
[----:B------:R-:W-:Y:S02]  /*00d0*/  IABS R13, R3 ;  /* 0x00000003000d7213 */ /* 0x000fe40000000000 */
[----:B------:R-:W-:Y:S01]  /*00e0*/  ISETP.GE.AND P2, PT, R3, RZ, PT ;  /* 0x000000ff0300720c */ /* 0x000fe20003f46270 */
[----:B0-----:R-:W-:-:S06]  /*00f0*/  VIADD R7, R2, 0xffffffe ;  /* 0x0ffffffe02077836 */ /* 0x001fcc0000000000 */
[----:B------:R-:W0:Y:S02]  /*0100*/  F2I.FTZ.U32.TRUNC.NTZ R7, R7 ;  /* 0x0000000700077305 */ /* 0x000e24000021f000 */
[----:B0-----:R-:W-:-:S04]  /*0110*/  IMAD.MOV R5, RZ, RZ, -R7 ;  /* 0x000000ffff057224 */ /* 0x001fc800078e0a07 */
[----:B------:R-:W-:-:S04]  /*0120*/  IMAD R5, R5, R4, RZ ;  /* 0x0000000405057224 */ /* 0x000fc800078e02ff */
[----:B------:R-:W-:Y:S01]  /*0130*/  IMAD.HI.U32 R6, R7, R5, R6 ;  /* 0x0000000507067227 */ /* 0x000fe200078e0006 */
[----:B------:R-:W-:-:S03]  /*0140*/  LOP3.LUT R7, RZ, R0, RZ, 0x33, !PT ;  /* 0x00000000ff077212 */ /* 0x000fc600078e33ff */
[----:B------:R-:W-:Y:S02]  /*0150*/  VIADD R5, R0, 0xffffffff ;  /* 0xffffffff00057836 */ /* 0x000fe40000000000 */
[----:B------:R-:W-:-:S04]  /*0160*/  IMAD.HI.U32 R6, R6, R13, RZ ;  /* 0x0000000d06067227 */ /* 0x000fc800078e00ff */
[----:B------:R-:W-:-:S04]  /*0170*/  IMAD.MOV R9, RZ, RZ, -R6 ;  /* 0x000000ffff097224 */ /* 0x000fc800078e0a06 */
[----:B------:R-:W-:-:S05]  /*0180*/  IMAD R9, R4, R9, R13 ;  /* 0x0000000904097224 */ /* 0x000fca00078e020d */
[----:B------:R-:W-:-:S13]  /*0190*/  ISETP.GT.U32.AND P1, PT, R4, R9, PT ;  /* 0x000000090400720c */ /* 0x000fda0003f24070 */
[----:B------:R-:W-:-:S04]  /*01a0*/  @!P1 IADD3 R9, PT, PT, R9, -R4, RZ ;  /* 0x8000000409099210 */ /* 0x000fc80007ffe0ff */
[----:B------:R-:W-:Y:S01]  /*01b0*/  ISETP.GT.U32.AND P0, PT, R4, R9, PT ;  /* 0x000000090400720c */ /* 0x000fe20003f04070 */
[----:B------:R-:W-:-:S05]  /*01c0*/  IMAD.IADD R2, R9, 0x1, -R4 ;  /* 0x0000000109027824 */ /* 0x000fca00078e0a04 */
[----:B------:R-:W-:Y:S02]  /*01d0*/  SEL R2, R2, R9, !P0 ;  /* 0x0000000902027207 */ /* 0x000fe40004000000 */
[----:B------:R-:W-:-:S03]  /*01e0*/  ISETP.NE.AND P0, PT, R0, RZ, PT ;  /* 0x000000ff0000720c */ /* 0x000fc60003f05270 */
[----:B------:R-:W-:-:S05]  /*01f0*/  @!P2 IMAD.MOV R2, RZ, RZ, -R2 ;  /* 0x000000ffff02a224 */ /* 0x000fca00078e0a02 */
[----:B------:R-:W-:-:S04]  /*0200*/  SEL R2, R7, R2, !P0 ;  /* 0x0000000207027207 */ /* 0x000fc80004000000 */
[----:B------:R-:W-:-:S13]  /*0210*/  ISETP.NE.AND P2, PT, R2, R5, PT ;  /* 0x000000050200720c */ /* 0x000fda0003f45270 */
[----:B--2---:R-:W-:Y:S05]  /*0220*/  @!P2 BRA `(.L_x_3) ;  /* 0x000000040058a947 */ /* 0x004fea0003800000 */
[----:B------:R-:W0:Y:S01]  /*0230*/  LDC R5, c[0x0][0x3d8] ;  /* 0x0000f600ff057b82 */ /* 0x000e220000000800 */
[----:B------:R-:W1:Y:S02]  /*0240*/  LDCU UR4, c[0x0][0x3dc] ;  /* 0x00007b80ff0477ac */ /* 0x000e640008000800 */
[----:B-1----:R-:W-:Y:S01]  /*0250*/  UIADD3 UR4, UPT, UPT, UR4, -0x1, URZ ;  /* 0xffffffff04047890 */ /* 0x002fe2000fffe0ff */
[----:B0-----:R-:W-:-:S05]  /*0260*/  IMAD R2, R0, R5, RZ ;  /* 0x0000000500027224 */ /* 0x001fca00078e02ff */
[-C--:B------:R-:W-:Y:S02]  /*0270*/  IABS R14, R2.reuse ;  /* 0x00000002000e7213 */ /* 0x080fe40000000000 */
[----:B------:R-:W-:Y:S02]  /*0280*/  IABS R16, R2 ;  /* 0x0000000200107213 */ /* 0x000fe40000000000 */
[----:B------:R-:W0:Y:S08]  /*0290*/  I2F.RP R8, R14 ;  /* 0x0000000e00087306 */ /* 0x000e300000209400 */
[----:B0-----:R-:W0:Y:S02]  /*02a0*/  MUFU.RCP R8, R8 ;  /* 0x0000000800087308 */ /* 0x001e240000001000 */
[----:B0-----:R-:W-:-:S02]  /*02b0*/  IADD3 R10, PT, PT, R8, 0xffffffe, RZ ;  /* 0x0ffffffe080a7810 */ /* 0x001fc40007ffe0ff */
[----:B------:R-:W-:-:S04]  /*02c0*/  LOP3.LUT R8, R3, R2, RZ, 0x3c, !PT ;  /* 0x0000000203087212 */ /* 0x000fc800078e3cff */
[----:B------:R0:W1:Y:S01]  /*02d0*/  F2I.FTZ.U32.TRUNC.NTZ R11, R10 ;  /* 0x0000000a000b7305 */ /* 0x000062000021f000 */
[----:B------:R-:W-:Y:S01]  /*02e0*/  ISETP.GE.AND P3, PT, R8, RZ, PT ;  /* 0x000000ff0800720c */ /* 0x000fe20003f66270 */
[----:B0-----:R-:W-:Y:S02]  /*02f0*/  IMAD.MOV.U32 R10, RZ, RZ, RZ ;  /* 0x000000ffff0a7224 */ /* 0x001fe400078e00ff */
[----:B-1----:R-:W-:-:S04]  /*0300*/  IMAD.MOV R15, RZ, RZ, -R11 ;  /* 0x000000ffff0f7224 */ /* 0x002fc800078e0a0b */
[----:B------:R-:W-:-:S04]  /*0310*/  IMAD R15, R15, R14, RZ ;  /* 0x0000000e0f0f7224 */ /* 0x000fc800078e02ff */
[----:B------:R-:W-:-:S04]  /*0320*/  IMAD.HI.U32 R12, R11, R15, R10 ;  /* 0x0000000f0b0c7227 */ /* 0x000fc800078e000a */
[----:B------:R-:W-:Y:S02]  /*0330*/  IMAD.MOV R11, RZ, RZ, -R16 ;  /* 0x000000ffff0b7224 */ /* 0x000fe400078e0a10 */
[----:B------:R-:W-:-:S04]  /*0340*/  IMAD.HI.U32 R12, R12, R13, RZ ;  /* 0x0000000d0c0c7227 */ /* 0x000fc800078e00ff */
[----:B------:R-:W-:-:S05]  /*0350*/  IMAD R13, R12, R11, R13 ;  /* 0x0000000b0c0d7224 */ /* 0x000fca00078e020d */
[----:B------:R-:W-:-:S13]  /*0360*/  ISETP.GT.U32.AND P4, PT, R14, R13, PT ;  /* 0x0000000d0e00720c */ /* 0x000fda0003f84070 */
[-C--:B------:R-:W-:Y:S01]  /*0370*/  @!P4 IADD3 R13, PT, PT, R13, -R14.reuse, RZ ;  /* 0x8000000e0d0dc210 */ /* 0x080fe20007ffe0ff */
[----:B------:R-:W-:Y:S01]  /*0380*/  @!P4 VIADD R12, R12, 0x1 ;  /* 0x000000010c0cc836 */ /* 0x000fe20000000000 */
[----:B------:R-:W-:Y:S02]  /*0390*/  ISETP.NE.AND P4, PT, R2, RZ, PT ;  /* 0x000000ff0200720c */ /* 0x000fe40003f85270 */
[----:B------:R-:W-:-:S13]  /*03a0*/  ISETP.GE.U32.AND P2, PT, R13, R14, PT ;  /* 0x0000000e0d00720c */ /* 0x000fda0003f46070 */
[----:B------:R-:W-:-:S04]  /*03b0*/  @P2 VIADD R12, R12, 0x1 ;  /* 0x000000010c0c2836 */ /* 0x000fc80000000000 */
[----:B------:R-:W-:Y:S01]  /*03c0*/  @!P3 IMAD.MOV R12, RZ, RZ, -R12 ;  /* 0x000000ffff0cb224 */ /* 0x000fe200078e0a0c */
[----:B------:R-:W-:-:S04]  /*03d0*/  @!P4 LOP3.LUT R12, RZ, R2, RZ, 0x33, !PT ;  /* 0x00000002ff0cc212 */ /* 0x000fc800078e33ff */
[----:B------:R-:W-:-:S13]  /*03e0*/  ISETP.GE.AND P2, PT, R12, UR4, PT ;  /* 0x000000040c007c0c */ /* 0x000fda000bf46270 */
[----:B------:R-:W-:Y:S05]  /*03f0*/  @P2 BRA `(.L_x_3) ;  /* 0x0000000000e42947 */ /* 0x000fea0003800000 */
[----:B------:R-:W-:Y:S01]  /*0400*/  IABS R11, R5 ;  /* 0x00000005000b7213 */ /* 0x000fe20000000000 */
[----:B------:R-:W-:Y:S01]  /*0410*/  @!P1 VIADD R6, R6, 0x1 ;  /* 0x0000000106069836 */ /* 0x000fe20000000000 */
[----:B------:R-:W-:Y:S02]  /*0420*/  ISETP.GE.U32.AND P2, PT, R9, R4, PT ;  /* 0x000000040900720c */ /* 0x000fe40003f46070 */
[----:B------:R-:W0:Y:S01]  /*0430*/  I2F.RP R10, R11 ;  /* 0x0000000b000a7306 */ /* 0x000e220000209400 */
[----:B------:R-:W-:-:S04]  /*0440*/  LOP3.LUT R4, R3, R0, RZ, 0x3c, !PT ;  /* 0x0000000003047212 */ /* 0x000fc800078e3cff */
[----:B------:R-:W-:-:S06]  /*0450*/  ISETP.GE.AND P3, PT, R4, RZ, PT ;  /* 0x000000ff0400720c */ /* 0x000fcc0003f66270 */
[----:B------:R-:W-:Y:S01]  /*0460*/  @P2 VIADD R6, R6, 0x1 ;  /* 0x0000000106062836 */ /* 0x000fe20000000000 */
[----:B0-----:R-:W0:Y:S06]  /*0470*/  MUFU.RCP R10, R10 ;  /* 0x0000000a000a7308 */ /* 0x001e2c0000001000 */
[----:B------:R-:W-:-:S04]  /*0480*/  @!P3 IADD3 R6, PT, PT, -R6, RZ, RZ ;  /* 0x000000ff0606b210 */ /* 0x000fc80007ffe1ff */
[----:B------:R-:W-:-:S04]  /*0490*/  SEL R6, R7, R6, !P0 ;  /* 0x0000000607067207 */ /* 0x000fc80004000000 */
[----:B------:R-:W-:Y:S02]  /*04a0*/  ISETP.GE.AND P2, PT, R6, RZ, PT ;  /* 0x000000ff0600720c */ /* 0x000fe40003f46270 */
[----:B0-----:R-:W-:-:S04]  /*04b0*/  IADD3 R8, PT, PT, R10, 0xffffffe, RZ ;  /* 0x0ffffffe0a087810 */ /* 0x001fc80007ffe0ff */
[----:B------:R0:W1:Y:S02]  /*04c0*/  F2I.FTZ.U32.TRUNC.NTZ R9, R8 ;  /* 0x0000000800097305 */ /* 0x000064000021f000 */
[----:B0-----:R-:W-:Y:S02]  /*04d0*/  IMAD.MOV.U32 R8, RZ, RZ, RZ ;  /* 0x000000ffff087224 */ /* 0x001fe400078e00ff */
[----:B-1----:R-:W-:-:S04]  /*04e0*/  IMAD.MOV R4, RZ, RZ, -R9 ;  /* 0x000000ffff047224 */ /* 0x002fc800078e0a09 */
[----:B------:R-:W-:Y:S01]  /*04f0*/  IMAD R7, R4, R11, RZ ;  /* 0x0000000b04077224 */ /* 0x000fe200078e02ff */
[----:B------:R-:W-:-:S03]  /*0500*/  IABS R4, R6 ;  /* 0x0000000600047213 */ /* 0x000fc60000000000 */
[----:B------:R-:W-:-:S04]  /*0510*/  IMAD.HI.U32 R8, R9, R7, R8 ;  /* 0x0000000709087227 */ /* 0x000fc800078e0008 */
[----:B------:R-:W-:Y:S02]  /*0520*/  VIADD R7, R5, 0xffffffff ;  /* 0xffffffff05077836 */ /* 0x000fe40000000000 */
[----:B------:R-:W-:-:S04]  /*0530*/  IMAD.HI.U32 R8, R8, R4, RZ ;  /* 0x0000000408087227 */ /* 0x000fc800078e00ff */
[----:B------:R-:W-:-:S04]  /*0540*/  IMAD.MOV R8, RZ, RZ, -R8 ;  /* 0x000000ffff087224 */ /* 0x000fc800078e0a08 */
[----:B------:R-:W-:-:S05]  /*0550*/  IMAD R4, R11, R8, R4 ;  /* 0x000000080b047224 */ /* 0x000fca00078e0204 */
[----:B------:R-:W-:-:S13]  /*0560*/  ISETP.GT.U32.AND P0, PT, R11, R4, PT ;  /* 0x000000040b00720c */ /* 0x000fda0003f04070 */
[----:B------:R-:W-:Y:S01]  /*0570*/  @!P0 IMAD.IADD R4, R4, 0x1, -R11 ;  /* 0x0000000104048824 */ /* 0x000fe200078e0a0b */
[----:B------:R-:W-:-:S04]  /*0580*/  ISETP.NE.AND P0, PT, R5, RZ, PT ;  /* 0x000000ff0500720c */ /* 0x000fc80003f05270 */
[----:B------:R-:W-:-:S13]  /*0590*/  ISETP.GT.U32.AND P1, PT, R11, R4, PT ;  /* 0x000000040b00720c */ /* 0x000fda0003f24070 */
[----:B------:R-:W-:-:S05]  /*05a0*/  @!P1 IADD3 R4, PT, PT, R4, -R11, RZ ;  /* 0x8000000b04049210 */ /* 0x000fca0007ffe0ff */
[----:B------:R-:W-:Y:S01]  /*05b0*/  @!P2 IMAD.MOV R4, RZ, RZ, -R4 ;  /* 0x000000ffff04a224 */ /* 0x000fe200078e0a04 */
[----:B------:R-:W-:-:S04]  /*05c0*/  @!P0 LOP3.LUT R4, RZ, R5, RZ, 0x33, !PT ;  /* 0x00000005ff048212 */ /* 0x000fc800078e33ff */
[----:B------:R-:W-:-:S13]  /*05d0*/  ISETP.NE.AND P0, PT, R4, R7, PT ;  /* 0x000000070400720c */ /* 0x000fda0003f05270 */
[----:B------:R-:W-:Y:S05]  /*05e0*/  @P0 BREAK.RELIABLE B0 ;  /* 0x0000000000000942 */ /* 0x000fea0003800100 */
[----:B------:R-:W-:Y:S05]  /*05f0*/  @!P0 BRA `(.L_x_3) ;  /* 0x0000000000648947 */ /* 0x000fea0003800000 */
[----:B------:R-:W0:Y:S01]  /*0600*/  LDC.64 R6, c[0x0][0x388] ;  /* 0x0000e200ff067b82 */ /* 0x000e220000000a00 */
[----:B------:R-:W-:-:S07]  /*0610*/  IMAD.IADD R9, R3, 0x1, R0 ;  /* 0x0000000103097824 */ /* 0x000fce00078e0200 */
[----:B------:R-:W1:Y:S08]  /*0620*/  LDC.64 R12, c[0x0][0x390] ;  /* 0x0000e400ff0c7b82 */ /* 0x000e700000000a00 */
[----:B------:R-:W2:Y:S01]  /*0630*/  LDC.64 R4, c[0x0][0x398] ;  /* 0x0000e600ff047b82 */ /* 0x000ea20000000a00 */
[C---:B------:R-:W-:Y:S01]  /*0640*/  IADD3 R15, PT, PT, R3.reuse, R2, RZ ;  /* 0x00000002030f7210 */ /* 0x040fe20007ffe0ff */
[----:B0-----:R-:W-:-:S06]  /*0650*/  IMAD.WIDE R6, R3, 0x4, R6 ;  /* 0x0000000403067825 */ /* 0x001fcc00078e0206 */
[----:B------:R-:W0:Y:S01]  /*0660*/  LDC.64 R10, c[0x0][0x380] ;  /* 0x0000e000ff0a7b82 */ /* 0x000e220000000a00 */
[----:B------:R-:W3:Y:S01]  /*0670*/  LDG.E R0, desc[UR6][R6.64+0x4] ;  /* 0x0000040606007981 */ /* 0x000ee2000c1e1900 */
[----:B-1----:R-:W-:-:S03]  /*0680*/  IMAD.WIDE R8, R9, 0x4, R12 ;  /* 0x0000000409087825 */ /* 0x002fc600078e020c */
[----:B------:R0:W3:Y:S01]  /*0690*/  LDG.E R17, desc[UR6][R6.64] ;  /* 0x0000000606117981 */ /* 0x0000e2000c1e1900 */
[----:B------:R-:W-:-:S03]  /*06a0*/  IMAD.WIDE R12, R3, 0x4, R12 ;  /* 0x00000004030c7825 */ /* 0x000fc600078e020c */
[----:B------:R-:W4:Y:S01]  /*06b0*/  LDG.E R9, desc[UR6][R8.64] ;  /* 0x0000000608097981 */ /* 0x000f22000c1e1900 */
[----:B--2---:R-:W-:-:S03]  /*06c0*/  IMAD.WIDE R14, R15, 0x4, R4 ;  /* 0x000000040f0e7825 */ /* 0x004fc600078e0204 */
[----:B------:R-:W2:Y:S01]  /*06d0*/  LDG.E R13, desc[UR6][R12.64] ;  /* 0x000000060c0d7981 */ /* 0x000ea2000c1e1900 */
[----:B------:R-:W-:-:S03]  /*06e0*/  IMAD.WIDE R4, R3, 0x4, R4 ;  /* 0x0000000403047825 */ /* 0x000fc600078e0204 */
[----:B------:R-:W5:Y:S04]  /*06f0*/  LDG.E R15, desc[UR6][R14.64] ;  /* 0x000000060e0f7981 */ /* 0x000f68000c1e1900 */
[----:B------:R-:W5:Y:S01]  /*0700*/  LDG.E R5, desc[UR6][R4.64] ;  /* 0x0000000604057981 */ /* 0x000f62000c1e1900 */
[----:B0-----:R-:W-:-:S04]  /*0710*/  IMAD.WIDE R6, R3, 0x4, R10 ;  /* 0x0000000403067825 */ /* 0x001fc800078e020a */
[----:B---3--:R-:W-:-:S04]  /*0720*/  FADD R0, R0, -R17 ;  /* 0x8000001100007221 */ /* 0x008fc80000000000 */
[----:B----4-:R-:W-:-:S04]  /*0730*/  FADD R0, R0, R9 ;  /* 0x0000000900007221 */ /* 0x010fc80000000000 */
[----:B--2---:R-:W-:-:S04]  /*0740*/  FADD R0, R0, -R13 ;  /* 0x8000000d00007221 */ /* 0x004fc80000000000 */
[----:B-----5:R-:W-:-:S04]  /*0750*/  FADD R0, R0, R15 ;  /* 0x0000000f00007221 */ /* 0x020fc80000000000 */
[----:B------:R-:W-:-:S05]  /*0760*/  FADD R10, R0, -R5 ;  /* 0x80000005000a7221 */ /* 0x000fca0000000000 */
[----:B------:R0:W-:Y:S01]  /*0770*/  STG.E desc[UR6][R6.64], R10 ;  /* 0x0000000a06007986 */ /* 0x0001e2000c101906 */
[----:B------:R-:W-:Y:S05]  /*0780*/  BRA `(.L_x_4) ;  /* 0x0000000000147947 */ /* 0x000fea0003800000 */
.L_x_3:
[----:B------:R-:W-:Y:S05]  /*0790*/  BSYNC.RELIABLE B0 ;  /* 0x0000000000007941 */ /* 0x000fea0003800100 */
.L_x_2:
[----:B------:R-:W0:Y:S01]  /*07a0*/  LDC.64 R4, c[0x0][0x380] ;  /* 0x0000e000ff047b82 */ /* 0x000e220000000a00 */
[----:B------:R-:W-:Y:S02]  /*07b0*/  IMAD.MOV.U32 R10, RZ, RZ, RZ ;  /* 0x000000ffff0a7224 */ /* 0x000fe400078e00ff */
[----:B0-----:R-:W-:-:S05]  /*07c0*/  IMAD.WIDE R4, R3, 0x4, R4 ;  /* 0x0000000403047825 */ /* 0x001fca00078e0204 */
[----:B------:R1:W-:Y:S02]  /*07d0*/  STG.E desc[UR6][R4.64], RZ ;  /* 0x000000ff04007986 */ /* 0x0003e4000c101906 */
.L_x_4:
[----:B------:R-:W-:Y:S05]  /*07e0*/  BSYNC.RECONVERGENT B1 ;  /* 0x0000000000017941 */ /* 0x000fea0003800200 */
.L_x_1:
[----:B------:R-:W-:Y:S05]  /*07f0*/  WARPSYNC.ALL ;  /* 0x0000000000007948 */ /* 0x000fea0003800000 */
[----:B-1----:R-:W1:Y:S08]  /*0800*/  LDC.64 R4, c[0x0][0x3c0] ;  /* 0x0000f000ff047b82 */ /* 0x002e700000000a00 */
[----:B0-----:R-:W0:Y:S08]  /*0810*/  LDC.64 R6, c[0x0][0x3a8] ;  /* 0x0000ea00ff067b82 */ /* 0x001e300000000a00 */
[----:B------:R-:W2:Y:S01]  /*0820*/  LDC R13, c[0x0][0x3d0] ;  /* 0x0000f400ff0d7b82 */ /* 0x000ea20000000800 */
[----:B-1----:R-:W-:-:S05]  /*0830*/  IMAD.WIDE R4, R3, 0x4, R4 ;  /* 0x0000000403047825 */ /* 0x002fca00078e0204 */
[----:B------:R-:W3:Y:S01]  /*0840*/  LDG.E R2, desc[UR6][R4.64] ;  /* 0x0000000604027981 */ /* 0x000ee2000c1e1900 */
[----:B0-----:R-:W-:-:S05]  /*0850*/  IMAD.WIDE R6, R3, 0x4, R6 ;  /* 0x0000000403067825 */ /* 0x001fca00078e0206 */
[----:B------:R-:W4:Y:S01]  /*0860*/  LDG.E R9, desc[UR6][R6.64] ;  /* 0x0000000606097981 */ /* 0x000f22000c1e1900 */
[----:B------:R-:W0:Y:S01]  /*0870*/  LDC R0, c[0x0][0x3d0] ;  /* 0x0000f400ff007b82 */ /* 0x000e220000000800 */
[----:B------:R-:W-:Y:S01]  /*0880*/  BSSY.RECONVERGENT B1, `(.L_x_5) ;  /* 0x000000d000017945 */ /* 0x000fe20003800200 */
[----:B--2---:R-:W1:Y:S02]  /*0890*/  MUFU.RCP R8, R13 ;  /* 0x0000000d00087308 */ /* 0x004e640000001000 */
[----:B-1----:R-:W-:-:S04]  /*08a0*/  FFMA R11, R8, -R13, 1 ;  /* 0x3f800000080b7423 */ /* 0x002fc8000000080d */
[----:B------:R-:W-:Y:S02]  /*08b0*/  FFMA R11, R8, R11, R8 ;  /* 0x0000000b080b7223 */ /* 0x000fe40000000008 */
[----:B---3--:R-:W1:Y:S02]  /*08c0*/  FCHK P0, R2, R13 ;  /* 0x0000000d02007302 */ /* 0x008e640000000000 */
[----:B------:R-:W-:-:S04]  /*08d0*/  FFMA R8, R2, R11, RZ ;  /* 0x0000000b02087223 */ /* 0x000fc800000000ff */
[----:B------:R-:W-:-:S04]  /*08e0*/  FFMA R12, R8, -R13, R2 ;  /* 0x8000000d080c7223 */ /* 0x000fc80000000002 */
[----:B------:R-:W-:Y:S01]  /*08f0*/  FFMA R11, R11, R12, R8 ;  /* 0x0000000c0b0b7223 */ /* 0x000fe20000000008 */
[----:B----4-:R-:W-:Y:S01]  /*0900*/  FADD R8, R9, R10 ;  /* 0x0000000a09087221 */ /* 0x010fe20000000000 */
[----:B01----:R-:W-:Y:S06]  /*0910*/  @!P0 BRA `(.L_x_6) ;  /* 0x00000000000c8947 */ /* 0x003fec0003800000 */
[----:B------:R-:W-:-:S07]  /*0920*/  MOV R12, 0x940 ;  /* 0x00000940000c7802 */ /* 0x000fce0000000f00 */
[----:B------:R-:W-:Y:S05]  /*0930*/  CALL.REL.NOINC `($__internal_1_$__cuda_sm3x_div_rn_noftz_f32_slowpath) ;  /* 0x0000000400c07944 */ /* 0x000fea0003c00000 */
[----:B------:R-:W-:-:S07]  /*0940*/  IMAD.MOV.U32 R11, RZ, RZ, R2 ;  /* 0x000000ffff0b7224 */ /* 0x000fce00078e0002 */
.L_x_6:
[----:B------:R-:W-:Y:S05]  /*0950*/  BSYNC.RECONVERGENT B1 ;  /* 0x0000000000017941 */ /* 0x000fea0003800200 */
.L_x_5:
[----:B------:R-:W0:Y:S01]  /*0960*/  LDC R12, c[0x0][0x3d0] ;  /* 0x0000f400ff0c7b82 */ /* 0x000e220000000800 */
[----:B------:R-:W-:Y:S01]  /*0970*/  FADD R8, R8, -R11 ;  /* 0x8000000b08087221 */ /* 0x000fe20000000000 */
[----:B0-----:R-:W-:-:S05]  /*0980*/  VIADD R2, R12, 0x1800000 ;  /* 0x018000000c027836 */ /* 0x001fca0000000000 */
[----:B------:R-:W-:-:S04]  /*0990*/  LOP3.LUT R2, R2, 0x7f800000, RZ, 0xc0, !PT ;  /* 0x7f80000002027812 */ /* 0x000fc800078ec0ff */
[----:B------:R-:W-:-:S13]  /*09a0*/  ISETP.GT.U32.AND P0, PT, R2, 0x1ffffff, PT ;  /* 0x01ffffff0200780c */ /* 0x000fda0003f04070 */
[----:B------:R-:W-:Y:S05]  /*09b0*/  @P0 BRA `(.L_x_7) ;  /* 0x00000000000c0947 */ /* 0x000fea0003800000 */
[----:B------:R-:W-:-:S07]  /*09c0*/  MOV R12, 0x9e0 ;  /* 0x000009e0000c7802 */ /* 0x000fce0000000f00 */
[----:B------:R-:W-:Y:S05]  /*09d0*/  CALL.REL.NOINC `($__internal_0_$__cuda_sm20_rcp_rn_f32_slowpath) ;  /* 0x0000000000cc7944 */ /* 0x000fea0003c00000 */
[----:B------:R-:W-:Y:S05]  /*09e0*/  BRA `(.L_x_8) ;  /* 0x0000000000107947 */ /* 0x000fea0003800000 */
.L_x_7:
[----:B------:R-:W0:Y:S02]  /*09f0*/  MUFU.RCP R9, R12 ;  /* 0x0000000c00097308 */ /* 0x000e240000001000 */
[----:B0-----:R-:W-:-:S04]  /*0a00*/  FFMA R2, R9, R12, -1 ;  /* 0xbf80000009027423 */ /* 0x001fc8000000000c */
[----:B------:R-:W-:-:S04]  /*0a10*/  FADD.FTZ R2, -R2, -RZ ;  /* 0x800000ff02027221 */ /* 0x000fc80000010100 */
[----:B------:R-:W-:-:S07]  /*0a20*/  FFMA R9, R9, R2, R9 ;  /* 0x0000000209097223 */ /* 0x000fce0000000009 */
.L_x_8:
[----:B------:R-:W0:Y:S08]  /*0a30*/  LDC.64 R12, c[0x0][0x3b0] ;  /* 0x0000ec00ff0c7b82 */ /* 0x000e300000000a00 */
[----:B------:R-:W1:Y:S01]  /*0a40*/  LDC.64 R14, c[0x0][0x3a0] ;  /* 0x0000e800ff0e7b82 */ /* 0x000e620000000a00 */
[----:B0-----:R-:W-:-:S06]  /*0a50*/  IMAD.WIDE R12, R3, 0x4, R12 ;  /* 0x00000004030c7825 */ /* 0x001fcc00078e020c */
[----:B------:R-:W2:Y:S01]  /*0a60*/  LDG.E R13, desc[UR6][R12.64] ;  /* 0x000000060c0d7981 */ /* 0x000ea2000c1e1900 */
[----:B------:R-:W-:Y:S01]  /*0a70*/  FADD R2, R8, R9 ;  /* 0x0000000908027221 */ /* 0x000fe20000000000 */
[----:B-1----:R-:W-:Y:S02]  /*0a80*/  IMAD.WIDE R8, R3, 0x4, R14 ;  /* 0x0000000403087825 */ /* 0x002fe400078e020e */
[----:B------:R-:W0:Y:S02]  /*0a90*/  LDC R14, c[0x0][0x3d0] ;  /* 0x0000f400ff0e7b82 */ /* 0x000e240000000800 */
[----:B--2---:R-:W-:-:S04]  /*0aa0*/  FSETP.GTU.AND P0, PT, R2, R13, PT ;  /* 0x0000000d0200720b */ /* 0x004fc80003f0c000 */
[----:B------:R-:W-:-:S05]  /*0ab0*/  FSEL R15, R2, R13, !P0 ;  /* 0x0000000d020f7208 */ /* 0x000fca0004000000 */
[----:B------:R1:W-:Y:S04]  /*0ac0*/  STG.E desc[UR6][R8.64], R15 ;  /* 0x0000000f08007986 */ /* 0x0003e8000c101906 */
[----:B------:R-:W2:Y:S01]  /*0ad0*/  LDG.E R17, desc[UR6][R4.64] ;  /* 0x0000000604117981 */ /* 0x000ea2000c1e1900 */
[----:B0-----:R-:W0:Y:S01]  /*0ae0*/  MUFU.RCP R11, R14 ;  /* 0x0000000e000b7308 */ /* 0x001e220000001000 */
[----:B------:R-:W-:Y:S01]  /*0af0*/  BSSY.RECONVERGENT B1, `(.L_x_9) ;  /* 0x000000c000017945 */ /* 0x000fe20003800200 */
[----:B0-----:R-:W-:-:S04]  /*0b00*/  FFMA R2, R11, -R14, 1 ;  /* 0x3f8000000b027423 */ /* 0x001fc8000000080e */
[----:B------:R-:W-:Y:S01]  /*0b10*/  FFMA R2, R11, R2, R11 ;  /* 0x000000020b027223 */ /* 0x000fe2000000000b */
[----:B------:R-:W-:Y:S01]  /*0b20*/  FADD R11, R15, -R10 ;  /* 0x8000000a0f0b7221 */ /* 0x000fe20000000000 */
[----:B--2---:R-:W0:Y:S02]  /*0b30*/  FCHK P0, R17, R14 ;  /* 0x0000000e11007302 */ /* 0x004e240000000000 */
[----:B------:R-:W-:-:S04]  /*0b40*/  FFMA R12, R2, R17, RZ ;  /* 0x00000011020c7223 */ /* 0x000fc800000000ff */
[----:B------:R-:W-:-:S04]  /*0b50*/  FFMA R13, R12, -R14, R17 ;  /* 0x8000000e0c0d7223 */ /* 0x000fc80000000011 */
[----:B------:R-:W-:Y:S01]  /*0b60*/  FFMA R2, R2, R13, R12 ;  /* 0x0000000d02027223 */ /* 0x000fe2000000000c */
[----:B01----:R-:W-:Y:S06]  /*0b70*/  @!P0 BRA `(.L_x_10) ;  /* 0x00000000000c8947 */ /* 0x003fec0003800000 */
[----:B------:R-:W-:Y:S02]  /*0b80*/  MOV R2, R17 ;  /* 0x0000001100027202 */ /* 0x000fe40000000f00 */
[----:B------:R-:W-:-:S07]  /*0b90*/  MOV R12, 0xbb0 ;  /* 0x00000bb0000c7802 */ /* 0x000fce0000000f00 */
[----:B------:R-:W-:Y:S05]  /*0ba0*/  CALL.REL.NOINC `($__internal_1_$__cuda_sm3x_div_rn_noftz_f32_slowpath) ;  /* 0x0000000400247944 */ /* 0x000fea0003c00000 */
.L_x_10:
[----:B------:R-:W-:Y:S05]  /*0bb0*/  BSYNC.RECONVERGENT B1 ;  /* 0x0000000000017941 */ /* 0x000fea0003800200 */
.L_x_9:
[----:B------:R-:W0:Y:S01]  /*0bc0*/  LDC.64 R12, c[0x0][0x3b8] ;  /* 0x0000ee00ff0c7b82 */ /* 0x000e220000000a00 */
[----:B------:R-:W-:Y:S01]  /*0bd0*/  FADD R2, R11, R2 ;  /* 0x000000020b027221 */ /* 0x000fe20000000000 */
[----:B------:R-:W1:Y:S06]  /*0be0*/  LDCU UR4, c[0x0][0x3d0] ;  /* 0x00007a00ff0477ac */ /* 0x000e6c0008000800 */
[----:B------:R-:W2:Y:S01]  /*0bf0*/  LDC.64 R14, c[0x0][0x3c8] ;  /* 0x0000f200ff0e7b82 */ /* 0x000ea20000000a00 */
[----:B0-----:R-:W-:-:S06]  /*0c00*/  IMAD.WIDE R12, R3, 0x4, R12 ;  /* 0x00000004030c7825 */ /* 0x001fcc00078e020c */
[----:B------:R-:W3:Y:S02]  /*0c10*/  LDG.E R13, desc[UR6][R12.64] ;  /* 0x000000060c0d7981 */ /* 0x000ee4000c1e1900 */
[----:B---3--:R-:W-:-:S04]  /*0c20*/  FSETP.GTU.AND P0, PT, R2, R13, PT ;  /* 0x0000000d0200720b */ /* 0x008fc80003f0c000 */
[----:B------:R-:W-:-:S05]  /*0c30*/  FSEL R11, R2, R13, !P0 ;  /* 0x0000000d020b7208 */ /* 0x000fca0004000000 */
[----:B------:R0:W-:Y:S04]  /*0c40*/  STG.E desc[UR6][R6.64], R11 ;  /* 0x0000000b06007986 */ /* 0x0001e8000c101906 */
[----:B------:R-:W3:Y:S04]  /*0c50*/  LDG.E R9, desc[UR6][R8.64] ;  /* 0x0000000608097981 */ /* 0x000ee8000c1e1900 */
[----:B------:R-:W4:Y:S01]  /*0c60*/  LDG.E R17, desc[UR6][R4.64] ;  /* 0x0000000604117981 */ /* 0x000f22000c1e1900 */
[----:B------:R-:W-:Y:S01]  /*0c70*/  FADD R10, R11, R10 ;  /* 0x0000000a0b0a7221 */ /* 0x000fe20000000000 */
[----:B--2---:R-:W-:-:S04]  /*0c80*/  IMAD.WIDE R2, R3, 0x4, R14 ;  /* 0x0000000403027825 */ /* 0x004fc800078e020e */
[----:B---3--:R-:W-:-:S04]  /*0c90*/  FADD R10, R10, -R9 ;  /* 0x800000090a0a7221 */ /* 0x008fc80000000000 */
[----:B-1----:R-:W-:-:S04]  /*0ca0*/  FMUL R10, R10, UR4 ;  /* 0x000000040a0a7c20 */ /* 0x002fc80008400000 */
[C---:B----4-:R-:W-:Y:S01]  /*0cb0*/  FADD R17, -R10.reuse, R17 ;  /* 0x000000110a117221 */ /* 0x050fe20000000100 */
[----:B------:R-:W-:-:S04]  /*0cc0*/  FSETP.GT.AND P0, PT, R10, RZ, PT ;  /* 0x000000ff0a00720b */ /* 0x000fc80003f04000 */
[----:B0-----:R-:W-:Y:S01]  /*0cd0*/  FSEL R7, R10, -R10, P0 ;  /* 0x8000000a0a077208 */ /* 0x001fe20000000000 */
[----:B------:R-:W-:Y:S04]  /*0ce0*/  STG.E desc[UR6][R4.64], R17 ;  /* 0x0000001104007986 */ /* 0x000fe8000c101906 */
[----:B------:R-:W-:Y:S01]  /*0cf0*/  STG.E desc[UR6][R2.64], R7 ;  /* 0x0000000702007986 */ /* 0x000fe2000c101906 */
[----:B------:R-:W-:Y:S05]  /*0d00*/  EXIT ;  /* 0x000000000000794d */ /* 0x000fea0003800000 */
        .weak           $__internal_0_$__cuda_sm20_rcp_rn_f32_slowpath
        .type           $__internal_0_$__cuda_sm20_rcp_rn_f32_slowpath,@function
        .size           $__internal_0_$__cuda_sm20_rcp_rn_f32_slowpath,($__internal_1_$__cuda_sm3x_div_rn_noftz_f32_slowpath - $__internal_0_$__cuda_sm20_rcp_rn_f32_slowpath)
$__internal_0_$__cuda_sm20_rcp_rn_f32_slowpath:
[----:B------:R-:W0:Y:S02]  /*0d10*/  LDC R2, c[0x0][0x3d0] ;  /* 0x0000f400ff027b82 */ /* 0x000e240000000800 */
[----:B0-----:R-:W-:-:S05]  /*0d20*/  IMAD.SHL.U32 R11, R2, 0x2, RZ ;  /* 0x00000002020b7824 */ /* 0x001fca00078e00ff */
[----:B------:R-:W-:-:S04]  /*0d30*/  SHF.R.U32.HI R9, RZ, 0x18, R11 ;  /* 0x00000018ff097819 */ /* 0x000fc8000001160b */
[----:B------:R-:W-:-:S13]  /*0d40*/  ISETP.NE.U32.AND P0, PT, R9, RZ, PT ;  /* 0x000000ff0900720c */ /* 0x000fda0003f05070 */
[----:B------:R-:W-:Y:S05]  /*0d50*/  @P0 BRA `(.L_x_11) ;  /* 0x0000000000280947 */ /* 0x000fea0003800000 */
[----:B------:R-:W-:-:S13]  /*0d60*/  ISETP.NE.AND P0, PT, R11, RZ, PT ;  /* 0x000000ff0b00720c */ /* 0x000fda0003f05270 */
[----:B------:R2:W3:Y:S01]  /*0d70*/  @!P0 MUFU.RCP R9, R2 ;  /* 0x0000000200098308 */ /* 0x0004e20000001000 */
[----:B------:R-:W-:Y:S05]  /*0d80*/  @!P0 BRA `(.L_x_12) ;  /* 0x0000000000a48947 */ /* 0x000fea0003800000 */
[----:B------:R-:W-:-:S04]  /*0d90*/  FFMA R11, R2, 1.84467440737095516160e+19, RZ ;  /* 0x5f800000020b7823 */ /* 0x000fc800000000ff */
[----:B--2---:R-:W3:Y:S02]  /*0da0*/  MUFU.RCP R2, R11 ;  /* 0x0000000b00027308 */ /* 0x004ee40000001000 */
[----:B---3--:R-:W-:-:S04]  /*0db0*/  FFMA R9, R11, R2, -1 ;  /* 0xbf8000000b097423 */ /* 0x008fc80000000002 */
[----:B------:R-:W-:-:S04]  /*0dc0*/  FADD.FTZ R9, -R9, -RZ ;  /* 0x800000ff09097221 */ /* 0x000fc80000010100 */
[----:B------:R-:W-:-:S04]  /*0dd0*/  FFMA R2, R2, R9, R2 ;  /* 0x0000000902027223 */ /* 0x000fc80000000002 */
[----:B------:R-:W-:Y:S01]  /*0de0*/  FFMA R9, R2, 1.84467440737095516160e+19, RZ ;  /* 0x5f80000002097823 */ /* 0x000fe200000000ff */
[----:B------:R-:W-:Y:S06]  /*0df0*/  BRA `(.L_x_12) ;  /* 0x0000000000887947 */ /* 0x000fec0003800000 */
.L_x_11:
[----:B------:R-:W-:-:S05]  /*0e00*/  VIADD R11, R9, 0xffffff03 ;  /* 0xffffff03090b7836 */ /* 0x000fca0000000000 */
[----:B------:R-:W-:-:S13]  /*0e10*/  ISETP.GT.U32.AND P0, PT, R11, 0x1, PT ;  /* 0x000000010b00780c */ /* 0x000fda0003f04070 */
[----:B------:R-:W-:Y:S05]  /*0e20*/  @P0 BRA `(.L_x_13) ;  /* 0x0000000000780947 */ /* 0x000fea0003800000 */
[----:B------:R-:W-:Y:S01]  /*0e30*/  LOP3.LUT R13, R2, 0x7fffff, RZ, 0xc0, !PT ;  /* 0x007fffff020d7812 */ /* 0x000fe200078ec0ff */
[----:B------:R-:W-:Y:S02]  /*0e40*/  IMAD.MOV.U32 R18, RZ, RZ, 0x3 ;  /* 0x00000003ff127424 */ /* 0x000fe400078e00ff */
[----:B------:R-:W-:Y:S01]  /*0e50*/  VIADD R9, R9, 0xffffff04 ;  /* 0xffffff0409097836 */ /* 0x000fe20000000000 */
[----:B------:R-:W-:Y:S02]  /*0e60*/  LOP3.LUT R13, R13, 0x3f800000, RZ, 0xfc, !PT ;  /* 0x3f8000000d0d7812 */ /* 0x000fe400078efcff */
[----:B------:R-:W-:Y:S02]  /*0e70*/  SHF.L.U32 R17, R18, R11, RZ ;  /* 0x0000000b12117219 */ /* 0x000fe400000006ff */
[----:B------:R-:W0:Y:S02]  /*0e80*/  MUFU.RCP R14, R13 ;  /* 0x0000000d000e7308 */ /* 0x000e240000001000 */
[----:B0-----:R-:W-:-:S04]  /*0e90*/  FFMA R15, R13, R14, -1 ;  /* 0xbf8000000d0f7423 */ /* 0x001fc8000000000e */
[----:B------:R-:W-:-:S04]  /*0ea0*/  FADD.FTZ R15, -R15, -RZ ;  /* 0x800000ff0f0f7221 */ /* 0x000fc80000010100 */
[CCC-:B------:R-:W-:Y:S01]  /*0eb0*/  FFMA.RM R16, R14.reuse, R15.reuse, R14.reuse ;  /* 0x0000000f0e107223 */ /* 0x1c0fe2000000400e */
[----:B------:R-:W-:-:S04]  /*0ec0*/  FFMA.RP R15, R14, R15, R14 ;  /* 0x0000000f0e0f7223 */ /* 0x000fc8000000800e */
[C---:B------:R-:W-:Y:S02]  /*0ed0*/  LOP3.LUT R14, R16.reuse, 0x7fffff, RZ, 0xc0, !PT ;  /* 0x007fffff100e7812 */ /* 0x040fe400078ec0ff */
[----:B------:R-:W-:Y:S02]  /*0ee0*/  FSETP.NEU.FTZ.AND P0, PT, R16, R15, PT ;  /* 0x0000000f1000720b */ /* 0x000fe40003f1d000 */
[----:B------:R-:W-:Y:S02]  /*0ef0*/  LOP3.LUT R14, R14, 0x800000, RZ, 0xfc, !PT ;  /* 0x008000000e0e7812 */ /* 0x000fe400078efcff */
[----:B------:R-:W-:Y:S02]  /*0f00*/  SEL R15, RZ, 0xffffffff, !P0 ;  /* 0xffffffffff0f7807 */ /* 0x000fe40004000000 */
[----:B------:R-:W-:Y:S02]  /*0f10*/  LOP3.LUT R16, R17, R14, RZ, 0xc0, !PT ;  /* 0x0000000e11107212 */ /* 0x000fe400078ec0ff */
[----:B------:R-:W-:-:S02]  /*0f20*/  IADD3 R15, PT, PT, -R15, RZ, RZ ;  /* 0x000000ff0f0f7210 */ /* 0x000fc40007ffe1ff */
[-C--:B------:R-:W-:Y:S02]  /*0f30*/  SHF.R.U32.HI R16, RZ, R11.reuse, R16 ;  /* 0x0000000bff107219 */ /* 0x080fe40000011610 */
[--C-:B------:R-:W-:Y:S02]  /*0f40*/  LOP3.LUT P1, RZ, R15, R11, R14.reuse, 0xf8, !PT ;  /* 0x0000000b0fff7212 */ /* 0x100fe4000782f80e */
[C---:B------:R-:W-:Y:S02]  /*0f50*/  LOP3.LUT P0, RZ, R16.reuse, 0x1, RZ, 0xc0, !PT ;  /* 0x0000000110ff7812 */ /* 0x040fe4000780c0ff */
[----:B------:R-:W-:Y:S02]  /*0f60*/  LOP3.LUT P2, RZ, R16, 0x2, RZ, 0xc0, !PT ;  /* 0x0000000210ff7812 */ /* 0x000fe4000784c0ff */
[----:B------:R-:W-:Y:S02]  /*0f70*/  SHF.R.U32.HI R9, RZ, R9, R14 ;  /* 0x00000009ff097219 */ /* 0x000fe4000001160e */
[----:B------:R-:W-:-:S02]  /*0f80*/  PLOP3.LUT P0, PT, P0, P1, P2, 0xe0, 0x0 ;  /* 0x000000000000781c */ /* 0x000fc40000703c20 */
[----:B------:R-:W-:Y:S02]  /*0f90*/  LOP3.LUT P1, RZ, R2, 0x7fffff, RZ, 0xc0, !PT ;  /* 0x007fffff02ff7812 */ /* 0x000fe4000782c0ff */
[----:B------:R-:W-:-:S05]  /*0fa0*/  SEL R11, RZ, 0x1, !P0 ;  /* 0x00000001ff0b7807 */ /* 0x000fca0004000000 */
[----:B------:R-:W-:-:S05]  /*0fb0*/  IMAD.MOV R11, RZ, RZ, -R11 ;  /* 0x000000ffff0b7224 */ /* 0x000fca00078e0a0b */
[----:B------:R-:W-:-:S13]  /*0fc0*/  ISETP.GE.AND P0, PT, R11, RZ, PT ;  /* 0x000000ff0b00720c */ /* 0x000fda0003f06270 */
[----:B------:R-:W-:-:S05]  /*0fd0*/  @!P0 VIADD R9, R9, 0x1 ;  /* 0x0000000109098836 */ /* 0x000fca0000000000 */
[----:B------:R-:W-:-:S04]  /*0fe0*/  @!P1 SHF.L.U32 R9, R9, 0x1, RZ ;  /* 0x0000000109099819 */ /* 0x000fc800000006ff */
[----:B------:R-:W-:Y:S01]  /*0ff0*/  LOP3.LUT R9, R9, 0x80000000, R2, 0xf8, !PT ;  /* 0x8000000009097812 */ /* 0x000fe200078ef802 */
[----:B------:R-:W-:Y:S06]  /*1000*/  BRA `(.L_x_12) ;  /* 0x0000000000047947 */ /* 0x000fec0003800000 */
.L_x_13:
[----:B------:R0:W1:Y:S02]  /*1010*/  MUFU.RCP R9, R2 ;  /* 0x0000000200097308 */ /* 0x0000640000001000 */
.L_x_12:
[----:B------:R-:W-:-:S04]  /*1020*/  IMAD.MOV.U32 R13, RZ, RZ, 0x0 ;  /* 0x00000000ff0d7424 */ /* 0x000fc800078e00ff */
[----:B0123--:R-:W-:Y:S05]  /*1030*/  RET.REL.NODEC R12 `(_Z13updatePstMultPfS_S_S_S_S_S_S_S_S_fiii) ;  /* 0xffffffec0cf07950 */ /* 0x00ffea0003c3ffff */
        .weak           $__internal_1_$__cuda_sm3x_div_rn_noftz_f32_slowpath
        .type           $__internal_1_$__cuda_sm3x_div_rn_noftz_f32_slowpath,@function
        .size           $__internal_1_$__cuda_sm3x_div_rn_noftz_f32_slowpath,(.L_x_79 - $__internal_1_$__cuda_sm3x_div_rn_noftz_f32_slowpath)
$__internal_1_$__cuda_sm3x_div_rn_noftz_f32_slowpath:
[----:B------:R-:W-:Y:S01]  /*1040*/  SHF.R.U32.HI R13, RZ, 0x17, R0 ;  /* 0x00000017ff0d7819 */ /* 0x000fe20000011600 */
[----:B------:R-:W-:Y:S01]  /*1050*/  BSSY.RECONVERGENT B2, `(.L_x_14) ;  /* 0x0000063000027945 */ /* 0x000fe20003800200 */
[----:B------:R-:W-:Y:S02]  /*1060*/  SHF.R.U32.HI R14, RZ, 0x17, R2 ;  /* 0x00000017ff0e7819 */ /* 0x000fe40000011602 */
[----:B------:R-:W-:Y:S02]  /*1070*/  LOP3.LUT R13, R13, 0xff, RZ, 0xc0, !PT ;  /* 0x000000ff0d0d7812 */ /* 0x000fe400078ec0ff */
[----:B------:R-:W-:Y:S02]  /*1080*/  LOP3.LUT R17, R14, 0xff, RZ, 0xc0, !PT ;  /* 0x000000ff0e117812 */ /* 0x000fe400078ec0ff */
[----:B------:R-:W-:Y:S01]  /*1090*/  MOV R15, R0 ;  /* 0x00000000000f7202 */ /* 0x000fe20000000f00 */
[----:B------:R-:W-:Y:S02]  /*10a0*/  VIADD R16, R13, 0xffffffff ;  /* 0xffffffff0d107836 */ /* 0x000fe40000000000 */
[----:B------:R-:W-:-:S03]  /*10b0*/  VIADD R18, R17, 0xffffffff ;  /* 0xffffffff11127836 */ /* 0x000fc60000000000 */
[----:B------:R-:W-:-:S04]  /*10c0*/  ISETP.GT.U32.AND P0, PT, R16, 0xfd, PT ;  /* 0x000000fd1000780c */ /* 0x000fc80003f04070 */
[----:B------:R-:W-:-:S13]  /*10d0*/  ISETP.GT.U32.OR P0, PT, R18, 0xfd, P0 ;  /* 0x000000fd1200780c */ /* 0x000fda0000704470 */
[----:B------:R-:W-:Y:S01]  /*10e0*/  @!P0 IMAD.MOV.U32 R14, RZ, RZ, RZ ;  /* 0x000000ffff0e8224 */ /* 0x000fe200078e00ff */
[----:B------:R-:W-:Y:S06]  /*10f0*/  @!P0 BRA `(.L_x_15) ;  /* 0x00000000005c8947 */ /* 0x000fec0003800000 */
[----:B------:R-:W-:Y:S02]  /*1100*/  FSETP.GTU.FTZ.AND P0, PT, |R2|, +INF , PT ;  /* 0x7f8000000200780b */ /* 0x000fe40003f1c200 */
[----:B------:R-:W-:-:S04]  /*1110*/  FSETP.GTU.FTZ.AND P1, PT, |R0|, +INF , PT ;  /* 0x7f8000000000780b */ /* 0x000fc80003f3c200 */
[----:B------:R-:W-:-:S13]  /*1120*/  PLOP3.LUT P0, PT, P0, P1, PT, 0xf8, 0x8f ;  /* 0x00000000008f781c */ /* 0x000fda0000703f70 */
[----:B------:R-:W-:Y:S05]  /*1130*/  @P0 BRA `(.L_x_16) ;  /* 0x00000004004c0947 */ /* 0x000fea0003800000 */
[----:B------:R-:W-:-:S13]  /*1140*/  LOP3.LUT P0, RZ, R15, 0x7fffffff, R2, 0xc8, !PT ;  /* 0x7fffffff0fff7812 */ /* 0x000fda000780c802 */
[----:B------:R-:W-:Y:S05]  /*1150*/  @!P0 BRA `(.L_x_17) ;  /* 0x00000004003c8947 */ /* 0x000fea0003800000 */
[----:B------:R-:W-:Y:S02]  /*1160*/  FSETP.NEU.FTZ.AND P2, PT, |R2|, +INF , PT ;  /* 0x7f8000000200780b */ /* 0x000fe40003f5d200 */
[----:B------:R-:W-:Y:S02]  /*1170*/  FSETP.NEU.FTZ.AND P1, PT, |R0|, +INF , PT ;  /* 0x7f8000000000780b */ /* 0x000fe40003f3d200 */
[----:B------:R-:W-:-:S11]  /*1180*/  FSETP.NEU.FTZ.AND P0, PT, |R2|, +INF , PT ;  /* 0x7f8000000200780b */ /* 0x000fd60003f1d200 */
[----:B------:R-:W-:Y:S05]  /*1190*/  @!P1 BRA !P2, `(.L_x_17) ;  /* 0x00000004002c9947 */ /* 0x000fea0005000000 */
[----:B------:R-:W-:-:S04]  /*11a0*/  LOP3.LUT P2, RZ, R2, 0x7fffffff, RZ, 0xc0, !PT ;  /* 0x7fffffff02ff7812 */ /* 0x000fc8000784c0ff */
[----:B------:R-:W-:-:S13]  /*11b0*/  PLOP3.LUT P1, PT, P1, P2, PT, 0x2f, 0xf2 ;  /* 0x0000000000f2781c */ /* 0x000fda0000f24577 */
[----:B------:R-:W-:Y:S05]  /*11c0*/  @P1 BRA `(.L_x_18) ;  /* 0x0000000400181947 */ /* 0x000fea0003800000 */
[----:B------:R-:W-:-:S04]  /*11d0*/  LOP3.LUT P1, RZ, R15, 0x7fffffff, RZ, 0xc0, !PT ;  /* 0x7fffffff0fff7812 */ /* 0x000fc8000782c0ff */
[----:B------:R-:W-:-:S13]  /*11e0*/  PLOP3.LUT P0, PT, P0, P1, PT, 0x2f, 0xf2 ;  /* 0x0000000000f2781c */ /* 0x000fda0000702577 */
[----:B------:R-:W-:Y:S05]  /*11f0*/  @P0 BRA `(.L_x_19) ;  /* 0x0000000400000947 */ /* 0x000fea0003800000 */
[----:B------:R-:W-:Y:S02]  /*1200*/  ISETP.GE.AND P0, PT, R18, RZ, PT ;  /* 0x000000ff1200720c */ /* 0x000fe40003f06270 */
[----:B------:R-:W-:-:S11]  /*1210*/  ISETP.GE.AND P1, PT, R16, RZ, PT ;  /* 0x000000ff1000720c */ /* 0x000fd60003f26270 */
[----:B------:R-:W-:Y:S02]  /*1220*/  @P0 IMAD.MOV.U32 R14, RZ, RZ, RZ ;  /* 0x000000ffff0e0224 */ /* 0x000fe400078e00ff */
[----:B------:R-:W-:Y:S01]  /*1230*/  @!P0 FFMA R2, R2, 1.84467440737095516160e+19, RZ ;  /* 0x5f80000002028823 */ /* 0x000fe200000000ff */
[----:B------:R-:W-:Y:S02]  /*1240*/  @!P0 IMAD.MOV.U32 R14, RZ, RZ, -0x40 ;  /* 0xffffffc0ff0e8424 */ /* 0x000fe400078e00ff */
[----:B------:R-:W-:-:S03]  /*1250*/  @!P1 FFMA R15, R0, 1.84467440737095516160e+19, RZ ;  /* 0x5f800000000f9823 */ /* 0x000fc600000000ff */
[----:B------:R-:W-:-:S07]  /*1260*/  @!P1 IADD3 R14, PT, PT, R14, 0x40, RZ ;  /* 0x000000400e0e9810 */ /* 0x000fce0007ffe0ff */
.L_x_15:
[----:B------:R-:W-:Y:S01]  /*1270*/  LEA R16, R13, 0xc0800000, 0x17 ;  /* 0xc08000000d107811 */ /* 0x000fe200078eb8ff */
[----:B------:R-:W-:Y:S01]  /*1280*/  VIADD R17, R17, 0xffffff81 ;  /* 0xffffff8111117836 */ /* 0x000fe20000000000 */
[----:B------:R-:W-:Y:S03]  /*1290*/  BSSY.RECONVERGENT B3, `(.L_x_20) ;  /* 0x0000035000037945 */ /* 0x000fe60003800200 */
[----:B------:R-:W-:Y:S02]  /*12a0*/  IMAD.IADD R18, R15, 0x1, -R16 ;  /* 0x000000010f127824 */ /* 0x000fe400078e0a10 */
[C---:B------:R-:W-:Y:S01]  /*12b0*/  IMAD R2, R17.reuse, -0x800000, R2 ;  /* 0xff80000011027824 */ /* 0x040fe200078e0202 */
[----:B------:R-:W-:Y:S01]  /*12c0*/  IADD3 R17, PT, PT, R17, 0x7f, -R13 ;  /* 0x0000007f11117810 */ /* 0x000fe20007ffe80d */
[----:B------:R-:W0:Y:S01]  /*12d0*/  MUFU.RCP R15, R18 ;  /* 0x00000012000f7308 */ /* 0x000e220000001000 */
[----:B------:R-:W-:-:S03]  /*12e0*/  FADD.FTZ R19, -R18, -RZ ;  /* 0x800000ff12137221 */ /* 0x000fc60000010100 */
[----:B------:R-:W-:Y:S02]  /*12f0*/  IMAD.IADD R17, R17, 0x1, R14 ;  /* 0x0000000111117824 */ /* 0x000fe400078e020e */
[----:B0-----:R-:W-:-:S04]  /*1300*/  FFMA R16, R15, R19, 1 ;  /* 0x3f8000000f107423 */ /* 0x001fc80000000013 */
[----:B------:R-:W-:-:S04]  /*1310*/  FFMA R15, R15, R16, R15 ;  /* 0x000000100f0f7223 */ /* 0x000fc8000000000f */
[----:B------:R-:W-:-:S04]  /*1320*/  FFMA R16, R2, R15, RZ ;  /* 0x0000000f02107223 */ /* 0x000fc800000000ff */
[----:B------:R-:W-:-:S04]  /*1330*/  FFMA R20, R19, R16, R2 ;  /* 0x0000001013147223 */ /* 0x000fc80000000002 */
[----:B------:R-:W-:-:S04]  /*1340*/  FFMA R16, R15, R20, R16 ;  /* 0x000000140f107223 */ /* 0x000fc80000000010 */
[----:B------:R-:W-:-:S04]  /*1350*/  FFMA R19, R19, R16, R2 ;  /* 0x0000001013137223 */ /* 0x000fc80000000002 */
[----:B------:R-:W-:-:S05]  /*1360*/  FFMA R2, R15, R19, R16 ;  /* 0x000000130f027223 */ /* 0x000fca0000000010 */
[----:B------:R-:W-:-:S04]  /*1370*/  SHF.R.U32.HI R13, RZ, 0x17, R2 ;  /* 0x00000017ff0d7819 */ /* 0x000fc80000011602 */
[----:B------:R-:W-:-:S04]  /*1380*/  LOP3.LUT R13, R13, 0xff, RZ, 0xc0, !PT ;  /* 0x000000ff0d0d7812 */ /* 0x000fc800078ec0ff */
[----:B------:R-:W-:-:S05]  /*1390*/  IADD3 R18, PT, PT, R13, R17, RZ ;  /* 0x000000110d127210 */ /* 0x000fca0007ffe0ff */
[----:B------:R-:W-:-:S05]  /*13a0*/  VIADD R13, R18, 0xffffffff ;  /* 0xffffffff120d7836 */ /* 0x000fca0000000000 */
[----:B------:R-:W-:-:S13]  /*13b0*/  ISETP.GE.U32.AND P0, PT, R13, 0xfe, PT ;  /* 0x000000fe0d00780c */ /* 0x000fda0003f06070 */
[----:B------:R-:W-:Y:S05]  /*13c0*/  @!P0 BRA `(.L_x_21) ;  /* 0x0000000000808947 */ /* 0x000fea0003800000 */
[----:B------:R-:W-:-:S13]  /*13d0*/  ISETP.GT.AND P0, PT, R18, 0xfe, PT ;  /* 0x000000fe1200780c */ /* 0x000fda0003f04270 */
[----:B------:R-:W-:Y:S05]  /*13e0*/  @P0 BRA `(.L_x_22) ;  /* 0x00000000006c0947 */ /* 0x000fea0003800000 */
[----:B------:R-:W-:-:S13]  /*13f0*/  ISETP.GE.AND P0, PT, R18, 0x1, PT ;  /* 0x000000011200780c */ /* 0x000fda0003f06270 */
[----:B------:R-:W-:Y:S05]  /*1400*/  @P0 BRA `(.L_x_23) ;  /* 0x0000000000740947 */ /* 0x000fea0003800000 */
[----:B------:R-:W-:Y:S02]  /*1410*/  ISETP.GE.AND P0, PT, R18, -0x18, PT ;  /* 0xffffffe81200780c */ /* 0x000fe40003f06270 */
[----:B------:R-:W-:-:S11]  /*1420*/  LOP3.LUT R2, R2, 0x80000000, RZ, 0xc0, !PT ;  /* 0x8000000002027812 */ /* 0x000fd600078ec0ff */
[----:B------:R-:W-:Y:S05]  /*1430*/  @!P0 BRA `(.L_x_23) ;  /* 0x0000000000688947 */ /* 0x000fea0003800000 */
[-C--:B------:R-:W-:Y:S01]  /*1440*/  FFMA.RZ R13, R15, R19.reuse, R16 ;  /* 0x000000130f0d7223 */ /* 0x080fe2000000c010 */
[----:B------:R-:W-:Y:S01]  /*1450*/  IMAD.MOV R17, RZ, RZ, -R18 ;  /* 0x000000ffff117224 */ /* 0x000fe200078e0a12 */
[C---:B------:R-:W-:Y:S02]  /*1460*/  ISETP.NE.AND P2, PT, R18.reuse, RZ, PT ;  /* 0x000000ff1200720c */ /* 0x040fe40003f45270 */
[C---:B------:R-:W-:Y:S02]  /*1470*/  ISETP.NE.AND P1, PT, R18.reuse, RZ, PT ;  /* 0x000000ff1200720c */ /* 0x040fe40003f25270 */
[----:B------:R-:W-:Y:S01]  /*1480*/  LOP3.LUT R14, R13, 0x7fffff, RZ, 0xc0, !PT ;  /* 0x007fffff0d0e7812 */ /* 0x000fe200078ec0ff */
[CCC-:B------:R-:W-:Y:S01]  /*1490*/  FFMA.RP R13, R15.reuse, R19.reuse, R16.reuse ;  /* 0x000000130f0d7223 */ /* 0x1c0fe20000008010 */
[----:B------:R-:W-:Y:S01]  /*14a0*/  FFMA.RM R16, R15, R19, R16 ;  /* 0x000000130f107223 */ /* 0x000fe20000004010 */
[----:B------:R-:W-:Y:S01]  /*14b0*/  VIADD R15, R18, 0x20 ;  /* 0x00000020120f7836 */ /* 0x000fe20000000000 */
[----:B------:R-:W-:-:S03]  /*14c0*/  LOP3.LUT R14, R14, 0x800000, RZ, 0xfc, !PT ;  /* 0x008000000e0e7812 */ /* 0x000fc600078efcff */
[----:B------:R-:W-:Y:S02]  /*14d0*/  FSETP.NEU.FTZ.AND P0, PT, R13, R16, PT ;  /* 0x000000100d00720b */ /* 0x000fe40003f1d000 */
[----:B------:R-:W-:Y:S02]  /*14e0*/  SHF.L.U32 R15, R14, R15, RZ ;  /* 0x0000000f0e0f7219 */ /* 0x000fe400000006ff */
[----:B------:R-:W-:Y:S02]  /*14f0*/  SEL R13, R17, RZ, P2 ;  /* 0x000000ff110d7207 */ /* 0x000fe40001000000 */
[----:B------:R-:W-:Y:S02]  /*1500*/  ISETP.NE.AND P1, PT, R15, RZ, P1 ;  /* 0x000000ff0f00720c */ /* 0x000fe40000f25270 */
[----:B------:R-:W-:Y:S02]  /*1510*/  SHF.R.U32.HI R13, RZ, R13, R14 ;  /* 0x0000000dff0d7219 */ /* 0x000fe4000001160e */
[----:B------:R-:W-:-:S02]  /*1520*/  PLOP3.LUT P0, PT, P0, P1, PT, 0xf8, 0x8f ;  /* 0x00000000008f781c */ /* 0x000fc40000703f70 */
[----:B------:R-:W-:Y:S02]  /*1530*/  SHF.R.U32.HI R15, RZ, 0x1, R13 ;  /* 0x00000001ff0f7819 */ /* 0x000fe4000001160d */
[----:B------:R-:W-:-:S04]  /*1540*/  SEL R14, RZ, 0x1, !P0 ;  /* 0x00000001ff0e7807 */ /* 0x000fc80004000000 */
[----:B------:R-:W-:-:S04]  /*1550*/  LOP3.LUT R14, R14, 0x1, R15, 0xf8, !PT ;  /* 0x000000010e0e7812 */ /* 0x000fc800078ef80f */
[----:B------:R-:W-:-:S04]  /*1560*/  LOP3.LUT R14, R14, R13, RZ, 0xc0, !PT ;  /* 0x0000000d0e0e7212 */ /* 0x000fc800078ec0ff */
[----:B------:R-:W-:-:S04]  /*1570*/  IADD3 R15, PT, PT, R15, R14, RZ ;  /* 0x0000000e0f0f7210 */ /* 0x000fc80007ffe0ff */
[----:B------:R-:W-:Y:S01]  /*1580*/  LOP3.LUT R2, R15, R2, RZ, 0xfc, !PT ;  /* 0x000000020f027212 */ /* 0x000fe200078efcff */
[----:B------:R-:W-:Y:S06]  /*1590*/  BRA `(.L_x_23) ;  /* 0x0000000000107947 */ /* 0x000fec0003800000 */
.L_x_22:
[----:B------:R-:W-:-:S04]  /*15a0*/  LOP3.LUT R2, R2, 0x80000000, RZ, 0xc0, !PT ;  /* 0x8000000002027812 */ /* 0x000fc800078ec0ff */
[----:B------:R-:W-:Y:S01]  /*15b0*/  LOP3.LUT R2, R2, 0x7f800000, RZ, 0xfc, !PT ;  /* 0x7f80000002027812 */ /* 0x000fe200078efcff */
[----:B------:R-:W-:Y:S06]  /*15c0*/  BRA `(.L_x_23) ;  /* 0x0000000000047947 */ /* 0x000fec0003800000 */
.L_x_21:
[----:B------:R-:W-:-:S07]  /*15d0*/  IMAD R2, R17, 0x800000, R2 ;  /* 0x0080000011027824 */ /* 0x000fce00078e0202 */
.L_x_23:
[----:B------:R-:W-:Y:S05]  /*15e0*/  BSYNC.RECONVERGENT B3 ;  /* 0x0000000000037941 */ /* 0x000fea0003800200 */
.L_x_20:
[----:B------:R-:W-:Y:S05]  /*15f0*/  BRA `(.L_x_24) ;  /* 0x0000000000207947 */ /* 0x000fea0003800000 */
.L_x_19:
[----:B------:R-:W-:-:S04]  /*1600*/  LOP3.LUT R2, R15, 0x80000000, R2, 0x48, !PT ;  /* 0x800000000f027812 */ /* 0x000fc800078e4802 */
[----:B------:R-:W-:Y:S01]  /*1610*/  LOP3.LUT R2, R2, 0x7f800000, RZ, 0xfc, !PT ;  /* 0x7f80000002027812 */ /* 0x000fe200078efcff */
[----:B------:R-:W-:Y:S06]  /*1620*/  BRA `(.L_x_24) ;  /* 0x0000000000147947 */ /* 0x000fec0003800000 */
.L_x_18:
[----:B------:R-:W-:Y:S01]  /*1630*/  LOP3.LUT R2, R15, 0x80000000, R2, 0x48, !PT ;  /* 0x800000000f027812 */ /* 0x000fe200078e4802 */
[----:B------:R-:W-:Y:S06]  /*1640*/  BRA `(.L_x_24) ;  /* 0x00000000000c7947 */ /* 0x000fec0003800000 */
.L_x_17:
[----:B------:R-:W0:Y:S01]  /*1650*/  MUFU.RSQ R2, -QNAN ;  /* 0xffc0000000027908 */ /* 0x000e220000001400 */
[----:B------:R-:W-:Y:S05]  /*1660*/  BRA `(.L_x_24) ;  /* 0x0000000000047947 */ /* 0x000fea0003800000 */
.L_x_16:
[----:B------:R-:W-:-:S07]  /*1670*/  FADD.FTZ R2, R2, R0 ;  /* 0x0000000002027221 */ /* 0x000fce0000010000 */
.L_x_24:
[----:B------:R-:W-:Y:S05]  /*1680*/  BSYNC.RECONVERGENT B2 ;  /* 0x0000000000027941 */ /* 0x000fea0003800200 */
.L_x_14:
[----:B------:R-:W-:-:S04]  /*1690*/  IMAD.MOV.U32 R13, RZ, RZ, 0x0 ;  /* 0x00000000ff0d7424 */ /* 0x000fc800078e00ff */
[----:B0-----:R-:W-:Y:S05]  /*16a0*/  RET.REL.NODEC R12 `(_Z13updatePstMultPfS_S_S_S_S_S_S_S_S_fiii) ;  /* 0xffffffe80c547950 */ /* 0x001fea0003c3ffff */
.L_x_25:
        /* <DEDUP_REMOVED lines=13> */
.L_x_79:


//--------------------- .text._Z14projStep2TotalPfS_S_S_iii --------------------------
	.section	.text._Z14projStep2TotalPfS_S_S_iii,"ax",@progbits
	.align	128
        .global         _Z14projStep2TotalPfS_S_S_iii
        .type           _Z14projStep2TotalPfS_S_S_iii,@function
        .size           _Z14projStep2TotalPfS_S_S_iii,(.L_x_87 - _Z14projStep2TotalPfS_S_S_iii)
        .other          _Z14projStep2TotalPfS_S_S_iii,@"STO_CUDA_ENTRY STV_DEFAULT"
_Z14projStep2TotalPfS_S_S_iii:
.text._Z14projStep2TotalPfS_S_S_iii:
[----:B------:R-:W-:Y:S08]  /*0000*/  LDC R1, c[0x0][0x37c] ;  /* 0x0000df00ff017b82 */ /* 0x000ff00000000800 */
[----:B------:R-:W0:Y:S01]  /*0010*/  LDC R5, c[0x0][0x3a0] ;  /* 0x0000e800ff057b82 */ /* 0x000e220000000800 */
[----:B------:R-:W1:Y:S01]  /*0020*/  S2R R9, SR_TID.X ;  /* 0x0000000000097919 */ /* 0x000e620000002100 */
[----:B------:R-:W-:-:S06]  /*0030*/  IMAD.MOV.U32 R6, RZ, RZ, RZ ;  /* 0x000000ffff067224 */ /* 0x000fcc00078e00ff */
[----:B------:R-:W1:Y:S08]  /*0040*/  S2UR UR4, SR_CTAID.X ;  /* 0x00000000000479c3 */ /* 0x000e700000002500 */
[----:B------:R-:W1:Y:S01]  /*0050*/  LDC R0, c[0x0][0x360] ;  /* 0x0000d800ff007b82 */ /* 0x000e620000000800 */
[----:B0-----:R-:W-:-:S04]  /*0060*/  IABS R2, R5 ;  /* 0x0000000500027213 */ /* 0x001fc80000000000 */
[----:B------:R-:W0:Y:S01]  /*0070*/  I2F.RP R3, R2 ;  /* 0x0000000200037306 */ /* 0x000e220000209400 */
[----:B-1----:R-:W-:-:S07]  /*0080*/  IMAD R0, R0, UR4, R9 ;  /* 0x0000000400007c24 */ /* 0x002fce000f8e0209 */
[----:B0-----:R-:W0:Y:S01]  /*0090*/  MUFU.RCP R3, R3 ;  /* 0x0000000300037308 */ /* 0x001e220000001000 */
[----:B------:R-:W-:Y:S02]  /*00a0*/  IABS R13, R0 ;  /* 0x00000000000d7213 */ /* 0x000fe40000000000 */
[----:B------:R-:W-:Y:S01]  /*00b0*/  ISETP.GE.AND P2, PT, R0, RZ, PT ;  /* 0x000000ff0000720c */ /* 0x000fe20003f46270 */
[----:B0-----:R-:W-:Y:S01]  /*00c0*/  VIADD R7, R3, 0xffffffe ;  /* 0x0ffffffe03077836 */ /* 0x001fe20000000000 */
[----:B------:R-:W-:-:S05]  /*00d0*/  IADD3 R3, PT, PT, R5, -0x1, RZ ;  /* 0xffffffff05037810 */ /* 0x000fca0007ffe0ff */
[----:B------:R-:W0:Y:S02]  /*00e0*/  F2I.FTZ.U32.TRUNC.NTZ R7, R7 ;  /* 0x0000000700077305 */ /* 0x000e24000021f000 */
[----:B0-----:R-:W-:-:S05]  /*00f0*/  IADD3 R11, PT, PT, RZ, -R7, RZ ;  /* 0x80000007ff0b7210 */ /* 0x001fca0007ffe0ff */
[----:B------:R-:W-:-:S04]  /*0100*/  IMAD R9, R11, R2, RZ ;  /* 0x000000020b097224 */ /* 0x000fc800078e02ff */
[----:B------:R-:W-:Y:S01]  /*0110*/  IMAD.HI.U32 R6, R7, R9, R6 ;  /* 0x0000000907067227 */ /* 0x000fe200078e0006 */
[----:B------:R-:W-:-:S05]  /*0120*/  LOP3.LUT R7, RZ, R5, RZ, 0x33, !PT ;  /* 0x00000005ff077212 */ /* 0x000fca00078e33ff */
[----:B------:R-:W-:-:S05]  /*0130*/  IMAD.HI.U32 R6, R6, R13, RZ ;  /* 0x0000000d06067227 */ /* 0x000fca00078e00ff */
[----:B------:R-:W-:-:S05]  /*0140*/  IADD3 R9, PT, PT, -R6, RZ, RZ ;  /* 0x000000ff06097210 */ /* 0x000fca0007ffe1ff */
[----:B------:R-:W-:-:S05]  /*0150*/  IMAD R9, R2, R9, R13 ;  /* 0x0000000902097224 */ /* 0x000fca00078e020d */
[----:B------:R-:W-:-:S13]  /*0160*/  ISETP.GT.U32.AND P1, PT, R2, R9, PT ;  /* 0x000000090200720c */ /* 0x000fda0003f24070 */
[----:B------:R-:W-:-:S05]  /*0170*/  @!P1 IMAD.IADD R9, R9, 0x1, -R2 ;  /* 0x0000000109099824 */ /* 0x000fca00078e0a02 */
[----:B------:R-:W-:Y:S02]  /*0180*/  ISETP.GT.U32.AND P0, PT, R2, R9, PT ;  /* 0x000000090200720c */ /* 0x000fe40003f04070 */
[----:B------:R-:W-:-:S04]  /*0190*/  IADD3 R4, PT, PT, R9, -R2, RZ ;  /* 0x8000000209047210 */ /* 0x000fc80007ffe0ff */
[----:B------:R-:W-:Y:S02]  /*01a0*/  SEL R4, R4, R9, !P0 ;  /* 0x0000000904047207 */ /* 0x000fe40004000000 */
[----:B------:R-:W-:-:S03]  /*01b0*/  ISETP.NE.AND P0, PT, R5, RZ, PT ;  /* 0x000000ff0500720c */ /* 0x000fc60003f05270 */
[----:B------:R-:W-:-:S05]  /*01c0*/  @!P2 IMAD.MOV R4, RZ, RZ, -R4 ;  /* 0x000000ffff04a224 */ /* 0x000fca00078e0a04 */
[----:B------:R-:W-:-:S04]  /*01d0*/  SEL R4, R7, R4, !P0 ;  /* 0x0000000407047207 */ /* 0x000fc80004000000 */
[----:B------:R-:W-:-:S13]  /*01e0*/  ISETP.NE.AND P2, PT, R4, R3, PT ;  /* 0x000000030400720c */ /* 0x000fda0003f45270 */
[----:B------:R-:W-:Y:S05]  /*01f0*/  @!P2 EXIT ;  /* 0x000000000000a94d */ /* 0x000fea0003800000 */
[----:B------:R-:W0:Y:S01]  /*0200*/  LDC R4, c[0x0][0x3a4] ;  /* 0x0000e900ff047b82 */ /* 0x000e220000000800 */
[----:B------:R-:W1:Y:S02]  /*0210*/  LDCU UR4, c[0x0][0x3a8] ;  /* 0x00007500ff0477ac */ /* 0x000e640008000800 */
[----:B-1----:R-:W-:Y:S01]  /*0220*/  UIADD3 UR4, UPT, UPT, UR4, -0x1, URZ ;  /* 0xffffffff04047890 */ /* 0x002fe2000fffe0ff */
[----:B0-----:R-:W-:-:S05]  /*0230*/  IMAD R3, R5, R4, RZ ;  /* 0x0000000405037224 */ /* 0x001fca00078e02ff */
[-C--:B------:R-:W-:Y:S02]  /*0240*/  IABS R14, R3.reuse ;  /* 0x00000003000e7213 */ /* 0x080fe40000000000 */
[-C--:B------:R-:W-:Y:S02]  /*0250*/  IABS R16, R3.reuse ;  /* 0x0000000300107213 */ /* 0x080fe40000000000 */
[----:B------:R-:W0:Y:S08]  /*0260*/  I2F.RP R8, R14 ;  /* 0x0000000e00087306 */ /* 0x000e300000209400 */
[----:B0-----:R-:W0:Y:S02]  /*0270*/  MUFU.RCP R8, R8 ;  /* 0x0000000800087308 */ /* 0x001e240000001000 */
[----:B0-----:R-:W-:Y:S01]  /*0280*/  VIADD R10, R8, 0xffffffe ;  /* 0x0ffffffe080a7836 */ /* 0x001fe20000000000 */
[----:B------:R-:W-:-:S05]  /*0290*/  LOP3.LUT R8, R0, R3, RZ, 0x3c, !PT ;  /* 0x0000000300087212 */ /* 0x000fca00078e3cff */
[----:B------:R0:W1:Y:S01]  /*02a0*/  F2I.FTZ.U32.TRUNC.NTZ R11, R10 ;  /* 0x0000000a000b7305 */ /* 0x000062000021f000 */
[----:B------:R-:W-:Y:S01]  /*02b0*/  ISETP.GE.AND P3, PT, R8, RZ, PT ;  /* 0x000000ff0800720c */ /* 0x000fe20003f66270 */
[----:B0-----:R-:W-:Y:S01]  /*02c0*/  IMAD.MOV.U32 R10, RZ, RZ, RZ ;  /* 0x000000ffff0a7224 */ /* 0x001fe200078e00ff */
[----:B-1----:R-:W-:-:S05]  /*02d0*/  IADD3 R15, PT, PT, RZ, -R11, RZ ;  /* 0x8000000bff0f7210 */ /* 0x002fca0007ffe0ff */
[----:B------:R-:W-:-:S04]  /*02e0*/  IMAD R15, R15, R14, RZ ;  /* 0x0000000e0f0f7224 */ /* 0x000fc800078e02ff */
[----:B------:R-:W-:Y:S01]  /*02f0*/  IMAD.HI.U32 R12, R11, R15, R10 ;  /* 0x0000000f0b0c7227 */ /* 0x000fe200078e000a */
[----:B------:R-:W-:-:S05]  /*0300*/  IADD3 R11, PT, PT, RZ, -R16, RZ ;  /* 0x80000010ff0b7210 */ /* 0x000fca0007ffe0ff */
[----:B------:R-:W-:-:S04]  /*0310*/  IMAD.HI.U32 R12, R12, R13, RZ ;  /* 0x0000000d0c0c7227 */ /* 0x000fc800078e00ff */
[----:B------:R-:W-:-:S05]  /*0320*/  IMAD R13, R12, R11, R13 ;  /* 0x0000000b0c0d7224 */ /* 0x000fca00078e020d */
[----:B------:R-:W-:-:S13]  /*0330*/  ISETP.GT.U32.AND P4, PT, R14, R13, PT ;  /* 0x0000000d0e00720c */ /* 0x000fda0003f84070 */
[----:B------:R-:W-:Y:S01]  /*0340*/  @!P4 IMAD.IADD R13, R13, 0x1, -R14 ;  /* 0x000000010d0dc824 */ /* 0x000fe200078e0a0e */
[----:B------:R-:W-:Y:S02]  /*0350*/  @!P4 IADD3 R12, PT, PT, R12, 0x1, RZ ;  /* 0x000000010c0cc810 */ /* 0x000fe40007ffe0ff */
[----:B------:R-:W-:Y:S02]  /*0360*/  ISETP.NE.AND P4, PT, R3, RZ, PT ;  /* 0x000000ff0300720c */ /* 0x000fe40003f85270 */
[----:B------:R-:W-:-:S13]  /*0370*/  ISETP.GE.U32.AND P2, PT, R13, R14, PT ;  /* 0x0000000e0d00720c */ /* 0x000fda0003f46070 */
[----:B------:R-:W-:-:S05]  /*0380*/  @P2 VIADD R12, R12, 0x1 ;  /* 0x000000010c0c2836 */ /* 0x000fca0000000000 */
[----:B------:R-:W-:Y:S02]  /*0390*/  @!P3 IADD3 R12, PT, PT, -R12, RZ, RZ ;  /* 0x000000ff0c0cb210 */ /* 0x000fe40007ffe1ff */
[----:B------:R-:W-:-:S04]  /*03a0*/  @!P4 LOP3.LUT R12, RZ, R3, RZ, 0x33, !PT ;  /* 0x00000003ff0cc212 */ /* 0x000fc800078e33ff */
[----:B------:R-:W-:-:S13]  /*03b0*/  ISETP.GE.AND P2, PT, R12, UR4, PT ;  /* 0x000000040c007c0c */ /* 0x000fda000bf46270 */
[----:B------:R-:W-:Y:S05]  /*03c0*/  @P2 EXIT ;  /* 0x000000000000294d */ /* 0x000fea0003800000 */
[----:B------:R-:W-:Y:S02]  /*03d0*/  IABS R11, R4 ;  /* 0x00000004000b7213 */ /* 0x000fe40000000000 */
[----:B------:R-:W-:Y:S02]  /*03e0*/  ISETP.GE.U32.AND P2, PT, R9, R2, PT ;  /* 0x000000020900720c */ /* 0x000fe40003f46070 */
[----:B------:R-:W0:Y:S01]  /*03f0*/  I2F.RP R10, R11 ;  /* 0x0000000b000a7306 */ /* 0x000e220000209400 */
[----:B------:R-:W-:Y:S02]  /*0400*/  LOP3.LUT R2, R0, R5, RZ, 0x3c, !PT ;  /* 0x0000000500027212 */ /* 0x000fe400078e3cff */
[----:B------:R-:W-:Y:S02]  /*0410*/  @!P1 IADD3 R6, PT, PT, R6, 0x1, RZ ;  /* 0x0000000106069810 */ /* 0x000fe40007ffe0ff */
[----:B------:R-:W-:-:S06]  /*0420*/  ISETP.GE.AND P3, PT, R2, RZ, PT ;  /* 0x000000ff0200720c */ /* 0x000fcc0003f66270 */
[----:B------:R-:W-:Y:S01]  /*0430*/  @P2 VIADD R6, R6, 0x1 ;  /* 0x0000000106062836 */ /* 0x000fe20000000000 */
[----:B0-----:R-:W0:Y:S06]  /*0440*/  MUFU.RCP R10, R10 ;  /* 0x0000000a000a7308 */ /* 0x001e2c0000001000 */
[----:B------:R-:W-:-:S05]  /*0450*/  @!P3 IMAD.MOV R6, RZ, RZ, -R6 ;  /* 0x000000ffff06b224 */ /* 0x000fca00078e0a06 */
[----:B------:R-:W-:-:S04]  /*0460*/  SEL R6, R7, R6, !P0 ;  /* 0x0000000607067207 */ /* 0x000fc80004000000 */
[----:B------:R-:W-:Y:S01]  /*0470*/  ISETP.GE.AND P2, PT, R6, RZ, PT ;  /* 0x000000ff0600720c */ /* 0x000fe20003f46270 */
[----:B0-----:R-:W-:-:S04]  /*0480*/  VIADD R8, R10, 0xffffffe ;  /* 0x0ffffffe0a087836 */ /* 0x001fc80000000000 */
[----:B------:R0:W1:Y:S02]  /*0490*/  F2I.FTZ.U32.TRUNC.NTZ R9, R8 ;  /* 0x0000000800097305 */ /* 0x000064000021f000 */
[----:B0-----:R-:W-:Y:S01]  /*04a0*/  HFMA2 R8, -RZ, RZ, 0, 0 ;  /* 0x00000000ff087431 */ /* 0x001fe200000001ff */
[----:B-1----:R-:W-:-:S05]  /*04b0*/  IADD3 R2, PT, PT, RZ, -R9, RZ ;  /* 0x80000009ff027210 */ /* 0x002fca0007ffe0ff */
        /* <DEDUP_REMOVED lines=8> */
[----:B------:R-:W-:Y:S02]  /*0540*/  @!P0 IADD3 R2, PT, PT, R2, -R11, RZ ;  /* 0x8000000b02028210 */ /* 0x000fe40007ffe0ff */
[----:B------:R-:W-:Y:S02]  /*0550*/  ISETP.NE.AND P0, PT, R4, RZ, PT ;  /* 0x000000ff0400720c */ /* 0x000fe40003f05270 */
[----:B------:R-:W-:-:S13]  /*0560*/  ISETP.GT.U32.AND P1, PT, R11, R2, PT ;  /* 0x000000020b00720c */ /* 0x000fda0003f24070 */
[----:B------:R-:W-:-:S05]  /*0570*/  @!P1 IMAD.IADD R2, R2, 0x1, -R11 ;  /* 0x0000000102029824 */ /* 0x000fca00078e0a0b */
[----:B------:R-:W-:Y:S02]  /*0580*/  @!P2 IADD3 R2, PT, PT, -R2, RZ, RZ ;  /* 0x000000ff0202a210 */ /* 0x000fe40007ffe1ff */
[----:B------:R-:W-:-:S04]  /*0590*/  @!P0 LOP3.LUT R2, RZ, R4, RZ, 0x33, !PT ;  /* 0x00000004ff028212 */ /* 0x000fc800078e33ff */
[----:B------:R-:W-:-:S13]  /*05a0*/  ISETP.NE.AND P0, PT, R2, R7, PT ;  /* 0x000000070200720c */ /* 0x000fda0003f05270 */
[----:B------:R-:W-:Y:S05]  /*05b0*/  @!P0 EXIT ;  /* 0x000000000000894d */ /* 0x000fea0003800000 */
[----:B------:R-:W0:Y:S01]  /*05c0*/  LDC.64 R6, c[0x0][0x398] ;  /* 0x0000e600ff067b82 */ /* 0x000e220000000a00 */
[----:B------:R-:W1:Y:S07]  /*05d0*/  LDCU.64 UR4, c[0x0][0x358] ;  /* 0x00006b00ff0477ac */ /* 0x000e6e0008000a00 */
[----:B------:R-:W2:Y:S08]  /*05e0*/  LDC.64 R10, c[0x0][0x380] ;  /* 0x0000e000ff0a7b82 */ /* 0x000eb00000000a00 */
[----:B------:R-:W3:Y:S01]  /*05f0*/  LDC.64 R8, c[0x0][0x388] ;  /* 0x0000e200ff087b82 */ /* 0x000ee20000000a00 */
[----:B0-----:R-:W-:-:S05]  /*0600*/  IMAD.WIDE R6, R0, 0x4, R6 ;  /* 0x0000000400067825 */ /* 0x001fca00078e0206 */
[----:B-1----:R-:W4:Y:S04]  /*0610*/  LDG.E R2, desc[UR4][R6.64] ;  /* 0x0000000406027981 */ /* 0x002f28000c1e1900 */
[----:B------:R-:W4:Y:S01]  /*0620*/  LDG.E R13, desc[UR4][R6.64+0x4] ;  /* 0x00000404060d7981 */ /* 0x000f22000c1e1900 */
[----:B--2---:R-:W-:-:S05]  /*0630*/  IMAD.WIDE R10, R0, 0x4, R10 ;  /* 0x00000004000a7825 */ /* 0x004fca00078e020a */
[----:B------:R-:W2:Y:S01]  /*0640*/  LDG.E R4, desc[UR4][R10.64+0x4] ;  /* 0x000004040a047981 */ /* 0x000ea2000c1e1900 */
[----:B----4-:R-:W-:-:S04]  /*0650*/  FADD R13, R2, R13 ;  /* 0x0000000d020d7221 */ /* 0x010fc80000000000 */
[----:B------:R-:W-:-:S04]  /*0660*/  FMUL R13, R13, 0.5 ;  /* 0x3f0000000d0d7820 */ /* 0x000fc80000400000 */
[----:B--2---:R-:W-:Y:S01]  /*0670*/  FMUL R15, R13, R4 ;  /* 0x000000040d0f7220 */ /* 0x004fe20000400000 */
[----:B------:R-:W-:Y:S01]  /*0680*/  IMAD.WIDE R12, R5, 0x4, R6 ;  /* 0x00000004050c7825 */ /* 0x000fe200078e0206 */
[----:B------:R-:W-:-:S03]  /*0690*/  IADD3 R5, PT, PT, R0, R5, RZ ;  /* 0x0000000500057210 */ /* 0x000fc60007ffe0ff */
[----:B------:R-:W-:Y:S04]  /*06a0*/  STG.E desc[UR4][R10.64+0x4], R15 ;  /* 0x0000040f0a007986 */ /* 0x000fe8000c101904 */
[----:B------:R-:W2:Y:S01]  /*06b0*/  LDG.E R13, desc[UR4][R12.64] ;  /* 0x000000040c0d7981 */ /* 0x000ea2000c1e1900 */
[----:B---3--:R-:W-:Y:S02]  /*06c0*/  IMAD.WIDE R8, R5, 0x4, R8 ;  /* 0x0000000405087825 */ /* 0x008fe400078e0208 */
[----:B------:R-:W0:Y:S03]  /*06d0*/  LDC.64 R4, c[0x0][0x390] ;  /* 0x0000e400ff047b82 */ /* 0x000e260000000a00 */
[----:B------:R-:W3:Y:S01]  /*06e0*/  LDG.E R17, desc[UR4][R8.64] ;  /* 0x0000000408117981 */ /* 0x000ee2000c1e1900 */
[----:B------:R-:W-:-:S04]  /*06f0*/  IMAD.WIDE R6, R3, 0x4, R6 ;  /* 0x0000000403067825 */ /* 0x000fc800078e0206 */
[----:B------:R-:W-:-:S04]  /*0700*/  IMAD.IADD R3, R0, 0x1, R3 ;  /* 0x0000000100037824 */ /* 0x000fc800078e0203 */
[----:B0-----:R-:W-:-:S04]  /*0710*/  IMAD.WIDE R4, R3, 0x4, R4 ;  /* 0x0000000403047825 */ /* 0x001fc800078e0204 */
[----:B--2---:R-:W-:-:S04]  /*0720*/  FADD R14, R2, R13 ;  /* 0x0000000d020e7221 */ /* 0x004fc80000000000 */
[----:B------:R-:W-:-:S04]  /*0730*/  FMUL R14, R14, 0.5 ;  /* 0x3f0000000e0e7820 */ /* 0x000fc80000400000 */
[----:B---3--:R-:W-:-:S05]  /*0740*/  FMUL R17, R14, R17 ;  /* 0x000000110e117220 */ /* 0x008fca0000400000 */
[----:B------:R-:W-:Y:S04]  /*0750*/  STG.E desc[UR4][R8.64], R17 ;  /* 0x0000001108007986 */ /* 0x000fe8000c101904 */
[----:B------:R-:W2:Y:S04]  /*0760*/  LDG.E R7, desc[UR4][R6.64] ;  /* 0x0000000406077981 */ /* 0x000ea8000c1e1900 */
[----:B------:R-:W3:Y:S01]  /*0770*/  LDG.E R3, desc[UR4][R4.64] ;  /* 0x0000000404037981 */ /* 0x000ee2000c1e1900 */
[----:B--2---:R-:W-:-:S04]  /*0780*/  FADD R2, R2, R7 ;  /* 0x0000000702027221 */ /* 0x004fc80000000000 */
[----:B------:R-:W-:-:S04]  /*0790*/  FMUL R2, R2, 0.5 ;  /* 0x3f00000002027820 */ /* 0x000fc80000400000 */
[----:B---3--:R-:W-:-:S05]  /*07a0*/  FMUL R3, R2, R3 ;  /* 0x0000000302037220 */ /* 0x008fca0000400000 */
[----:B------:R-:W-:Y:S01]  /*07b0*/  STG.E desc[UR4][R4.64], R3 ;  /* 0x0000000304007986 */ /* 0x000fe2000c101904 */
[----:B------:R-:W-:Y:S05]  /*07c0*/  EXIT ;  /* 0x000000000000794d */ /* 0x000fea0003800000 */
.L_x_26:
        /* <DEDUP_REMOVED lines=11> */
.L_x_87:


//--------------------- .text._Z14projStep1omegaPfS_S_S_S_iii --------------------------
	.section	.text._Z14projStep1omegaPfS_S_S_S_iii,"ax",@progbits
	.align	128
        .global         _Z14projStep1omegaPfS_S_S_S_iii
        .type           _Z14projStep1omegaPfS_S_S_S_iii,@function
        .size           _Z14projStep1omegaPfS_S_S_S_iii,(.L_x_81 - _Z14projStep1omegaPfS_S_S_S_iii)
        .other          _Z14projStep1omegaPfS_S_S_S_iii,@"STO_CUDA_ENTRY STV_DEFAULT"
_Z14projStep1omegaPfS_S_S_S_iii:
.text._Z14projStep1omegaPfS_S_S_S_iii:
[----:B------:R-:W-:Y:S01]  /*0000*/  LDC R1, c[0x0][0x37c] ;  /* 0x0000df00ff017b82 */ /* 0x000fe20000000800 */
[----:B------:R-:W0:Y:S07]  /*0010*/  S2R R3, SR_TID.X ;  /* 0x0000000000037919 */ /* 0x000e2e0000002100 */
[----:B------:R-:W0:Y:S01]  /*0020*/  S2UR UR6, SR_CTAID.X ;  /* 0x00000000000679c3 */ /* 0x000e220000002500 */
[----:B------:R-:W1:Y:S07]  /*0030*/  LDCU.64 UR4, c[0x0][0x358] ;  /* 0x00006b00ff0477ac */ /* 0x000e6e0008000a00 */
[----:B------:R-:W0:Y:S08]  /*0040*/  LDC R2, c[0x0][0x360] ;  /* 0x0000d800ff027b82 */ /* 0x000e300000000800 */
[----:B------:R-:W2:Y:S08]  /*0050*/  LDC.64 R4, c[0x0][0x380] ;  /* 0x0000e000ff047b82 */ /* 0x000eb00000000a00 */
[----:B------:R-:W3:Y:S08]  /*0060*/  LDC.64 R6, c[0x0][0x388] ;  /* 0x0000e200ff067b82 */ /* 0x000ef00000000a00 */
[----:B------:R-:W4:Y:S01]  /*0070*/  LDC.64 R12, c[0x0][0x3a8] ;  /* 0x0000ea00ff0c7b82 */ /* 0x000f220000000a00 */
[----:B0-----:R-:W-:-:S07]  /*0080*/  IMAD R2, R2, UR6, R3 ;  /* 0x0000000602027c24 */ /* 0x001fce000f8e0203 */
[----:B------:R-:W0:Y:S01]  /*0090*/  LDC.64 R10, c[0x0][0x390] ;  /* 0x0000e400ff0a7b82 */ /* 0x000e220000000a00 */
[----:B--2---:R-:W-:-:S05]  /*00a0*/  IMAD.WIDE R4, R2, 0x4, R4 ;  /* 0x0000000402047825 */ /* 0x004fca00078e0204 */
[----:B-1----:R-:W2:Y:S01]  /*00b0*/  LDG.E R3, desc[UR4][R4.64+0x4] ;  /* 0x0000040404037981 */ /* 0x002ea2000c1e1900 */
[----:B---3--:R-:W-:-:S03]  /*00c0*/  IMAD.WIDE R6, R2, 0x4, R6 ;  /* 0x0000000402067825 */ /* 0x008fc600078e0206 */
[----:B------:R-:W3:Y:S01]  /*00d0*/  LDG.E R0, desc[UR4][R4.64] ;  /* 0x0000000404007981 */ /* 0x000ee2000c1e1900 */
[----:B----4-:R-:W-:-:S03]  /*00e0*/  IMAD.WIDE R8, R12, 0x4, R6 ;  /* 0x000000040c087825 */ /* 0x010fc600078e0206 */
[----:B------:R-:W4:Y:S01]  /*00f0*/  LDG.E R6, desc[UR4][R6.64] ;  /* 0x0000000406067981 */ /* 0x000f22000c1e1900 */
[----:B------:R-:W-:-:S03]  /*0100*/  IMAD R13, R12, R13, RZ ;  /* 0x0000000d0c0d7224 */ /* 0x000fc600078e02ff */
[----:B------:R-:W5:Y:S01]  /*0110*/  LDG.E R8, desc[UR4][R8.64] ;  /* 0x0000000408087981 */ /* 0x000f62000c1e1900 */
[----:B0-----:R-:W-:-:S04]  /*0120*/  IMAD.WIDE R10, R2, 0x4, R10 ;  /* 0x00000004020a7825 */ /* 0x001fc800078e020a */
[----:B------:R-:W-:Y:S02]  /*0130*/  IMAD.WIDE R12, R13, 0x4, R10 ;  /* 0x000000040d0c7825 */ /* 0x000fe400078e020a */
[----:B------:R-:W5:Y:S04]  /*0140*/  LDG.E R10, desc[UR4][R10.64] ;  /* 0x000000040a0a7981 */ /* 0x000f68000c1e1900 */
[----:B------:R-:W5:Y:S01]  /*0150*/  LDG.E R12, desc[UR4][R12.64] ;  /* 0x000000040c0c7981 */ /* 0x000f62000c1e1900 */
[----:B------:R-:W-:Y:S01]  /*0160*/  BSSY.RECONVERGENT B0, `(.L_x_27) ;  /* 0x0000013000007945 */ /* 0x000fe20003800200 */
[----:B--2---:R-:W-:-:S04]  /*0170*/  FMUL R3, R3, R3 ;  /* 0x0000000303037220 */ /* 0x004fc80000400000 */
[----:B---3--:R-:W-:-:S04]  /*0180*/  FFMA R3, R0, R0, R3 ;  /* 0x0000000000037223 */ /* 0x008fc80000000003 */
[----:B----4-:R-:W-:-:S04]  /*0190*/  FFMA R3, R6, R6, R3 ;  /* 0x0000000606037223 */ /* 0x010fc80000000003 */
[----:B-----5:R-:W-:-:S04]  /*01a0*/  FFMA R3, R8, R8, R3 ;  /* 0x0000000808037223 */ /* 0x020fc80000000003 */
[----:B------:R-:W-:-:S04]  /*01b0*/  FFMA R3, R10, R10, R3 ;  /* 0x0000000a0a037223 */ /* 0x000fc80000000003 */
[----:B------:R-:W-:-:S04]  /*01c0*/  FFMA R3, R12, R12, R3 ;  /* 0x0000000c0c037223 */ /* 0x000fc80000000003 */
[----:B------:R-:W-:-:S04]  /*01d0*/  FMUL R0, R3, 0.5 ;  /* 0x3f00000003007820 */ /* 0x000fc80000400000 */
[----:B------:R-:W-:Y:S01]  /*01e0*/  VIADD R4, R0, 0xf3000000 ;  /* 0xf300000000047836 */ /* 0x000fe20000000000 */
[----:B------:R0:W1:Y:S04]  /*01f0*/  MUFU.RSQ R3, R0 ;  /* 0x0000000000037308 */ /* 0x0000680000001400 */
[----:B------:R-:W-:-:S13]  /*0200*/  ISETP.GT.U32.AND P0, PT, R4, 0x727fffff, PT ;  /* 0x727fffff0400780c */ /* 0x000fda0003f04070 */
[----:B01----:R-:W-:Y:S05]  /*0210*/  @!P0 BRA `(.L_x_28) ;  /* 0x00000000000c8947 */ /* 0x003fea0003800000 */
[----:B------:R-:W-:-:S07]  /*0220*/  MOV R8, 0x240 ;  /* 0x0000024000087802 */ /* 0x000fce0000000f00 */
[----:B------:R-:W-:Y:S05]  /*0230*/  CALL.REL.NOINC `($__internal_2_$__cuda_sm20_sqrt_rn_f32_slowpath) ;  /* 0x0000000000707944 */ /* 0x000fea0003c00000 */
[----:B------:R-:W-:Y:S05]  /*0240*/  BRA `(.L_x_29) ;  /* 0x0000000000107947 */ /* 0x000fea0003800000 */
.L_x_28:
[----:B------:R-:W-:Y:S01]  /*0250*/  FMUL.FTZ R5, R0, R3 ;  /* 0x0000000300057220 */ /* 0x000fe20000410000 */
[----:B------:R-:W-:-:S03]  /*0260*/  FMUL.FTZ R3, R3, 0.5 ;  /* 0x3f00000003037820 */ /* 0x000fc60000410000 */
[----:B------:R-:W-:-:S04]  /*0270*/  FFMA R0, -R5, R5, R0 ;  /* 0x0000000505007223 */ /* 0x000fc80000000100 */
[----:B------:R-:W-:-:S07]  /*0280*/  FFMA R3, R0, R3, R5 ;  /* 0x0000000300037223 */ /* 0x000fce0000000005 */
.L_x_29:
[----:B------:R-:W-:Y:S05]  /*0290*/  BSYNC.RECONVERGENT B0 ;  /* 0x0000000000007941 */ /* 0x000fea0003800200 */
.L_x_27:
[----:B------:R-:W0:Y:S02]  /*02a0*/  LDC.64 R4, c[0x0][0x398] ;  /* 0x0000e600ff047b82 */ /* 0x000e240000000a00 */
[----:B0-----:R-:W-:-:S05]  /*02b0*/  IMAD.WIDE R4, R2, 0x4, R4 ;  /* 0x0000000402047825 */ /* 0x001fca00078e0204 */
[----:B------:R-:W2:Y:S01]  /*02c0*/  LDG.E R0, desc[UR4][R4.64] ;  /* 0x0000000404007981 */ /* 0x000ea2000c1e1900 */
[----:B------:R-:W0:Y:S01]  /*02d0*/  MUFU.RCP R6, R3 ;  /* 0x0000000300067308 */ /* 0x000e220000001000 */
[----:B------:R-:W-:Y:S01]  /*02e0*/  BSSY.RECONVERGENT B0, `(.L_x_30) ;  /* 0x000000c000007945 */ /* 0x000fe20003800200 */
[----:B0-----:R-:W-:-:S04]  /*02f0*/  FFMA R7, R6, -R3, 1 ;  /* 0x3f80000006077423 */ /* 0x001fc80000000803 */
[----:B------:R-:W-:Y:S02]  /*0300*/  FFMA R7, R6, R7, R6 ;  /* 0x0000000706077223 */ /* 0x000fe40000000006 */
[----:B--2---:R-:W0:Y:S02]  /*0310*/  FCHK P0, R0, R3 ;  /* 0x0000000300007302 */ /* 0x004e240000000000 */
[----:B------:R-:W-:Y:S01]  /*0320*/  FFMA R6, R0, R7, RZ ;  /* 0x0000000700067223 */ /* 0x000fe200000000ff */
[----:B------:R-:W-:-:S03]  /*0330*/  FSETP.GT.AND P2, PT, R3, R0, PT ;  /* 0x000000000300720b */ /* 0x000fc60003f44000 */
[----:B------:R-:W-:-:S04]  /*0340*/  FFMA R8, R6, -R3, R0 ;  /* 0x8000000306087223 */ /* 0x000fc80000000000 */
[----:B------:R-:W-:Y:S01]  /*0350*/  FFMA R6, R7, R8, R6 ;  /* 0x0000000807067223 */ /* 0x000fe20000000006 */
[----:B0-----:R-:W-:Y:S06]  /*0360*/  @!P0 BRA `(.L_x_31) ;  /* 0x00000000000c8947 */ /* 0x001fec0003800000 */
[----:B------:R-:W-:-:S07]  /*0370*/  MOV R4, 0x390 ;  /* 0x0000039000047802 */ /* 0x000fce0000000f00 */
[----:B------:R-:W-:Y:S05]  /*0380*/  CALL.REL.NOINC `($__internal_3_$__cuda_sm3x_div_rn_noftz_f32_slowpath) ;  /* 0x0000000000747944 */ /* 0x000fea0003c00000 */
[----:B------:R-:W-:-:S07]  /*0390*/  IMAD.MOV.U32 R6, RZ, RZ, R0 ;  /* 0x000000ffff067224 */ /* 0x000fce00078e0000 */
.L_x_31:
[----:B------:R-:W-:Y:S05]  /*03a0*/  BSYNC.RECONVERGENT B0 ;  /* 0x0000000000007941 */ /* 0x000fea0003800200 */
.L_x_30:
[----:B------:R-:W0:Y:S01]  /*03b0*/  LDC.64 R4, c[0x0][0x3a0] ;  /* 0x0000e800ff047b82 */ /* 0x000e220000000a00 */
[----:B------:R-:W-:Y:S01]  /*03c0*/  FSEL R7, R6, 1, P2 ;  /* 0x3f80000006077808 */ /* 0x000fe20001000000 */
[----:B0-----:R-:W-:-:S05]  /*03d0*/  IMAD.WIDE R2, R2, 0x4, R4 ;  /* 0x0000000402027825 */ /* 0x001fca00078e0204 */
[----:B------:R-:W-:Y:S01]  /*03e0*/  STG.E desc[UR4][R2.64], R7 ;  /* 0x0000000702007986 */ /* 0x000fe2000c101904 */
[----:B------:R-:W-:Y:S05]  /*03f0*/  EXIT ;  /* 0x000000000000794d */ /* 0x000fea0003800000 */
        .weak           $__internal_2_$__cuda_sm20_sqrt_rn_f32_slowpath
        .type           $__internal_2_$__cuda_sm20_sqrt_rn_f32_slowpath,@function
        .size           $__internal_2_$__cuda_sm20_sqrt_rn_f32_slowpath,($__internal_3_$__cuda_sm3x_div_rn_noftz_f32_slowpath - $__internal_2_$__cuda_sm20_sqrt_rn_f32_slowpath)
$__internal_2_$__cuda_sm20_sqrt_rn_f32_slowpath:
[----:B------:R-:W-:-:S13]  /*0400*/  LOP3.LUT P0, RZ, R0, 0x7fffffff, RZ, 0xc0, !PT ;  /* 0x7fffffff00ff7812 */ /* 0x000fda000780c0ff */
[----:B------:R-:W-:Y:S01]  /*0410*/  @!P0 MOV R3, R0 ;  /* 0x0000000000038202 */ /* 0x000fe20000000f00 */
[----:B------:R-:W-:Y:S06]  /*0420*/  @!P0 BRA `(.L_x_32) ;  /* 0x0000000000408947 */ /* 0x000fec0003800000 */
[----:B------:R-:W-:-:S13]  /*0430*/  FSETP.GEU.FTZ.AND P0, PT, R0, RZ, PT ;  /* 0x000000ff0000720b */ /* 0x000fda0003f1e000 */
[----:B------:R-:W-:Y:S01]  /*0440*/  @!P0 IMAD.MOV.U32 R3, RZ, RZ, 0x7fffffff ;  /* 0x7fffffffff038424 */ /* 0x000fe200078e00ff */
[----:B------:R-:W-:Y:S06]  /*0450*/  @!P0 BRA `(.L_x_32) ;  /* 0x0000000000348947 */ /* 0x000fec0003800000 */
[----:B------:R-:W-:-:S13]  /*0460*/  FSETP.GTU.FTZ.AND P0, PT, |R0|, +INF , PT ;  /* 0x7f8000000000780b */ /* 0x000fda0003f1c200 */
[----:B------:R-:W-:Y:S01]  /*0470*/  @P0 FADD.FTZ R3, R0, 1 ;  /* 0x3f80000000030421 */ /* 0x000fe20000010000 */
[----:B------:R-:W-:Y:S06]  /*0480*/  @P0 BRA `(.L_x_32) ;  /* 0x0000000000280947 */ /* 0x000fec0003800000 */
[----:B------:R-:W-:-:S13]  /*0490*/  FSETP.NEU.FTZ.AND P0, PT, |R0|, +INF , PT ;  /* 0x7f8000000000780b */ /* 0x000fda0003f1d200 */
[----:B------:R-:W-:-:S04]  /*04a0*/  @P0 FFMA R4, R0, 1.84467440737095516160e+19, RZ ;  /* 0x5f80000000040823 */ /* 0x000fc800000000ff */
[----:B------:R-:W0:Y:S02]  /*04b0*/  @P0 MUFU.RSQ R3, R4 ;  /* 0x0000000400030308 */ /* 0x000e240000001400 */
[----:B0-----:R-:W-:Y:S01]  /*04c0*/  @P0 FMUL.FTZ R5, R4, R3 ;  /* 0x0000000304050220 */ /* 0x001fe20000410000 */
[----:B------:R-:W-:Y:S01]  /*04d0*/  @P0 FMUL.FTZ R7, R3, 0.5 ;  /* 0x3f00000003070820 */ /* 0x000fe20000410000 */
[----:B------:R-:W-:Y:S02]  /*04e0*/  @!P0 IMAD.MOV.U32 R3, RZ, RZ, R0 ;  /* 0x000000ffff038224 */ /* 0x000fe400078e0000 */
[----:B------:R-:W-:-:S04]  /*04f0*/  @P0 FADD.FTZ R6, -R5, -RZ ;  /* 0x800000ff05060221 */ /* 0x000fc80000010100 */
[----:B------:R-:W-:-:S04]  /*0500*/  @P0 FFMA R6, R5, R6, R4 ;  /* 0x0000000605060223 */ /* 0x000fc80000000004 */
[----:B------:R-:W-:-:S04]  /*0510*/  @P0 FFMA R6, R6, R7, R5 ;  /* 0x0000000706060223 */ /* 0x000fc80000000005 */
[----:B------:R-:W-:-:S07]  /*0520*/  @P0 FMUL.FTZ R3, R6, 2.3283064365386962891e-10 ;  /* 0x2f80000006030820 */ /* 0x000fce0000410000 */
.L_x_32:
[----:B------:R-:W-:Y:S01]  /*0530*/  MOV R4, R8 ;  /* 0x0000000800047202 */ /* 0x000fe20000000f00 */
[----:B------:R-:W-:-:S04]  /*0540*/  IMAD.MOV.U32 R5, RZ, RZ, 0x0 ;  /* 0x00000000ff057424 */ /* 0x000fc800078e00ff */
[----:B------:R-:W-:Y:S05]  /*0550*/  RET.REL.NODEC R4 `(_Z14projStep1omegaPfS_S_S_S_iii) ;  /* 0xfffffff804a87950 */ /* 0x000fea0003c3ffff */
        .weak           $__internal_3_$__cuda_sm3x_div_rn_noftz_f32_slowpath
        .type           $__internal_3_$__cuda_sm3x_div_rn_noftz_f32_slowpath,@function
        .size           $__internal_3_$__cuda_sm3x_div_rn_noftz_f32_slowpath,(.L_x_81 - $__internal_3_$__cuda_sm3x_div_rn_noftz_f32_slowpath)
$__internal_3_$__cuda_sm3x_div_rn_noftz_f32_slowpath:
[----:B------:R-:W-:Y:S01]  /*0560*/  SHF.R.U32.HI R6, RZ, 0x17, R3 ;  /* 0x00000017ff067819 */ /* 0x000fe20000011603 */
[----:B------:R-:W-:Y:S01]  /*0570*/  BSSY.RECONVERGENT B1, `(.L_x_33) ;  /* 0x0000063000017945 */ /* 0x000fe20003800200 */
[--C-:B------:R-:W-:Y:S02]  /*0580*/  SHF.R.U32.HI R5, RZ, 0x17, R0.reuse ;  /* 0x00000017ff057819 */ /* 0x100fe40000011600 */
[----:B------:R-:W-:Y:S01]  /*0590*/  LOP3.LUT R10, R6, 0xff, RZ, 0xc0, !PT ;  /* 0x000000ff060a7812 */ /* 0x000fe200078ec0ff */
[----:B------:R-:W-:Y:S01]  /*05a0*/  IMAD.MOV.U32 R6, RZ, RZ, R0 ;  /* 0x000000ffff067224 */ /* 0x000fe200078e0000 */
[----:B------:R-:W-:-:S03]  /*05b0*/  LOP3.LUT R5, R5, 0xff, RZ, 0xc0, !PT ;  /* 0x000000ff05057812 */ /* 0x000fc600078ec0ff */
[----:B------:R-:W-:Y:S01]  /*05c0*/  VIADD R9, R10, 0xffffffff ;  /* 0xffffffff0a097836 */ /* 0x000fe20000000000 */
[----:B------:R-:W-:-:S04]  /*05d0*/  IADD3 R8, PT, PT, R5, -0x1, RZ ;  /* 0xffffffff05087810 */ /* 0x000fc80007ffe0ff */
        /* <DEDUP_REMOVED lines=10> */
[C---:B------:R-:W-:Y:S02]  /*0680*/  FSETP.NEU.FTZ.AND P3, PT, |R0|.reuse, +INF , PT ;  /* 0x7f8000000000780b */ /* 0x040fe40003f7d200 */
        /* <DEDUP_REMOVED lines=11> */
[----:B------:R-:W-:Y:S01]  /*0740*/  @P0 MOV R7, RZ ;  /* 0x000000ff00070202 */ /* 0x000fe20000000f00 */
[----:B------:R-:W-:Y:S02]  /*0750*/  @!P0 IMAD.MOV.U32 R7, RZ, RZ, -0x40 ;  /* 0xffffffc0ff078424 */ /* 0x000fe400078e00ff */
[----:B------:R-:W-:Y:S01]  /*0760*/  @!P0 FFMA R6, R0, 1.84467440737095516160e+19, RZ ;  /* 0x5f80000000068823 */ /* 0x000fe200000000ff */
[----:B------:R-:W-:Y:S01]  /*0770*/  @!P1 FFMA R3, R3, 1.84467440737095516160e+19, RZ ;  /* 0x5f80000003039823 */ /* 0x000fe200000000ff */
[----:B------:R-:W-:-:S07]  /*0780*/  @!P1 VIADD R7, R7, 0x40 ;  /* 0x0000004007079836 */ /* 0x000fce0000000000 */
.L_x_34:
[----:B------:R-:W-:Y:S01]  /*0790*/  LEA R0, R10, 0xc0800000, 0x17 ;  /* 0xc08000000a007811 */ /* 0x000fe200078eb8ff */
[----:B------:R-:W-:Y:S01]  /*07a0*/  VIADD R5, R5, 0xffffff81 ;  /* 0xffffff8105057836 */ /* 0x000fe20000000000 */
[----:B------:R-:W-:Y:S02]  /*07b0*/  BSSY.RECONVERGENT B2, `(.L_x_39) ;  /* 0x0000035000027945 */ /* 0x000fe40003800200 */
[----:B------:R-:W-:Y:S01]  /*07c0*/  IADD3 R3, PT, PT, -R0, R3, RZ ;  /* 0x0000000300037210 */ /* 0x000fe20007ffe1ff */
[----:B------:R-:W-:-:S03]  /*07d0*/  IMAD R0, R5, -0x800000, R6 ;  /* 0xff80000005007824 */ /* 0x000fc600078e0206 */
[----:B------:R-:W0:Y:S01]  /*07e0*/  MUFU.RCP R8, R3 ;  /* 0x0000000300087308 */ /* 0x000e220000001000 */
[----:B------:R-:W-:-:S04]  /*07f0*/  FADD.FTZ R9, -R3, -RZ ;  /* 0x800000ff03097221 */ /* 0x000fc80000010100 */
[----:B0-----:R-:W-:-:S04]  /*0800*/  FFMA R11, R8, R9, 1 ;  /* 0x3f800000080b7423 */ /* 0x001fc80000000009 */
[----:B------:R-:W-:-:S04]  /*0810*/  FFMA R13, R8, R11, R8 ;  /* 0x0000000b080d7223 */ /* 0x000fc80000000008 */
[----:B------:R-:W-:-:S04]  /*0820*/  FFMA R6, R0, R13, RZ ;  /* 0x0000000d00067223 */ /* 0x000fc800000000ff */
[----:B------:R-:W-:-:S04]  /*0830*/  FFMA R11, R9, R6, R0 ;  /* 0x00000006090b7223 */ /* 0x000fc80000000000 */
[----:B------:R-:W-:Y:S01]  /*0840*/  FFMA R8, R13, R11, R6 ;  /* 0x0000000b0d087223 */ /* 0x000fe20000000006 */
[----:B------:R-:W-:-:S03]  /*0850*/  IADD3 R6, PT, PT, R5, 0x7f, -R10 ;  /* 0x0000007f05067810 */ /* 0x000fc60007ffe80a */
[----:B------:R-:W-:Y:S02]  /*0860*/  FFMA R9, R9, R8, R0 ;  /* 0x0000000809097223 */ /* 0x000fe40000000000 */
[----:B------:R-:W-:Y:S02]  /*0870*/  IMAD.IADD R6, R6, 0x1, R7 ;  /* 0x0000000106067824 */ /* 0x000fe400078e0207 */
        /* <DEDUP_REMOVED lines=14> */
[CCC-:B------:R-:W-:Y:S01]  /*0960*/  FFMA.RZ R3, R13.reuse, R9.reuse, R8.reuse ;  /* 0x000000090d037223 */ /* 0x1c0fe2000000c008 */
[-CC-:B------:R-:W-:Y:S01]  /*0970*/  FFMA.RM R6, R13, R9.reuse, R8.reuse ;  /* 0x000000090d067223 */ /* 0x180fe20000004008 */
[C---:B------:R-:W-:Y:S02]  /*0980*/  ISETP.NE.AND P3, PT, R7.reuse, RZ, PT ;  /* 0x000000ff0700720c */ /* 0x040fe40003f65270 */
[----:B------:R-:W-:Y:S02]  /*0990*/  ISETP.NE.AND P1, PT, R7, RZ, PT ;  /* 0x000000ff0700720c */ /* 0x000fe40003f25270 */
[----:B------:R-:W-:Y:S01]  /*09a0*/  LOP3.LUT R5, R3, 0x7fffff, RZ, 0xc0, !PT ;  /* 0x007fffff03057812 */ /* 0x000fe200078ec0ff */
[----:B------:R-:W-:Y:S01]  /*09b0*/  FFMA.RP R3, R13, R9, R8 ;  /* 0x000000090d037223 */ /* 0x000fe20000008008 */
[----:B------:R-:W-:Y:S01]  /*09c0*/  IADD3 R8, PT, PT, R7, 0x20, RZ ;  /* 0x0000002007087810 */ /* 0x000fe20007ffe0ff */
[----:B------:R-:W-:Y:S01]  /*09d0*/  IMAD.MOV R7, RZ, RZ, -R7 ;  /* 0x000000ffff077224 */ /* 0x000fe200078e0a07 */
[----:B------:R-:W-:-:S02]  /*09e0*/  LOP3.LUT R5, R5, 0x800000, RZ, 0xfc, !PT ;  /* 0x0080000005057812 */ /* 0x000fc400078efcff */
        /* <DEDUP_REMOVED lines=13> */
.L_x_41:
[----:B------:R-:W-:-:S04]  /*0ac0*/  LOP3.LUT R0, R0, 0x80000000, RZ, 0xc0, !PT ;  /* 0x8000000000007812 */ /* 0x000fc800078ec0ff */
[----:B------:R-:W-:Y:S01]  /*0ad0*/  LOP3.LUT R0, R0, 0x7f800000, RZ, 0xfc, !PT ;  /* 0x7f80000000007812 */ /* 0x000fe200078efcff */
[----:B------:R-:W-:Y:S06]  /*0ae0*/  BRA `(.L_x_42) ;  /* 0x0000000000047947 */ /* 0x000fec0003800000 */
.L_x_40:
[----:B------:R-:W-:-:S07]  /*0af0*/  IMAD R0, R6, 0x800000, R0 ;  /* 0x0080000006007824 */ /* 0x000fce00078e0200 */
.L_x_42:
[----:B------:R-:W-:Y:S05]  /*0b00*/  BSYNC.RECONVERGENT B2 ;  /* 0x0000000000027941 */ /* 0x000fea0003800200 */
.L_x_39:
[----:B------:R-:W-:Y:S05]  /*0b10*/  BRA `(.L_x_43) ;  /* 0x0000000000207947 */ /* 0x000fea0003800000 */
.L_x_38:
[----:B------:R-:W-:-:S04]  /*0b20*/  LOP3.LUT R0, R3, 0x80000000, R6, 0x48, !PT ;  /* 0x8000000003007812 */ /* 0x000fc800078e4806 */
[----:B------:R-:W-:Y:S01]  /*0b30*/  LOP3.LUT R0, R0, 0x7f800000, RZ, 0xfc, !PT ;  /* 0x7f80000000007812 */ /* 0x000fe200078efcff */
[----:B------:R-:W-:Y:S06]  /*0b40*/  BRA `(.L_x_43) ;  /* 0x0000000000147947 */ /* 0x000fec0003800000 */
.L_x_37:
[----:B------:R-:W-:Y:S01]  /*0b50*/  LOP3.LUT R0, R3, 0x80000000, R6, 0x48, !PT ;  /* 0x8000000003007812 */ /* 0x000fe200078e4806 */
[----:B------:R-:W-:Y:S06]  /*0b60*/  BRA `(.L_x_43) ;  /* 0x00000000000c7947 */ /* 0x000fec0003800000 */
.L_x_36:
[----:B------:R-:W0:Y:S01]  /*0b70*/  MUFU.RSQ R0, -QNAN ;  /* 0xffc0000000007908 */ /* 0x000e220000001400 */
[----:B------:R-:W-:Y:S05]  /*0b80*/  BRA `(.L_x_43) ;  /* 0x0000000000047947 */ /* 0x000fea0003800000 */
.L_x_35:
[----:B------:R-:W-:-:S07]  /*0b90*/  FADD.FTZ R0, R0, R3 ;  /* 0x0000000300007221 */ /* 0x000fce0000010000 */
.L_x_43:
[----:B------:R-:W-:Y:S05]  /*0ba0*/  BSYNC.RECONVERGENT B1 ;  /* 0x0000000000017941 */ /* 0x000fea0003800200 */
.L_x_33:
[----:B------:R-:W-:-:S04]  /*0bb0*/  HFMA2 R5, -RZ, RZ, 0, 0 ;  /* 0x00000000ff057431 */ /* 0x000fc800000001ff */
[----:B0-----:R-:W-:Y:S05]  /*0bc0*/  RET.REL.NODEC R4 `(_Z14projStep1omegaPfS_S_S_S_iii) ;  /* 0xfffffff4040c7950 */ /* 0x001fea0003c3ffff */
.L_x_44:
        /* <DEDUP_REMOVED lines=11> */
.L_x_81:


//--------------------- .text._Z14projStep1alphaPfS_S_fS_iii --------------------------
	.section	.text._Z14projStep1alphaPfS_S_fS_iii,"ax",@progbits
	.align	128
        .global         _Z14projStep1alphaPfS_S_fS_iii
        .type           _Z14projStep1alphaPfS_S_fS_iii,@function
        .size           _Z14projStep1alphaPfS_S_fS_iii,(.L_x_83 - _Z14projStep1alphaPfS_S_fS_iii)
        .other          _Z14projStep1alphaPfS_S_fS_iii,@"STO_CUDA_ENTRY STV_DEFAULT"
_Z14projStep1alphaPfS_S_fS_iii:
.text._Z14projStep1alphaPfS_S_fS_iii:
[----:B------:R-:W-:Y:S08]  /*0000*/  LDC R1, c[0x0][0x37c] ;  /* 0x0000df00ff017b82 */ /* 0x000ff00000000800 */
[----:B------:R-:W0:Y:S01]  /*0010*/  LDC R3, c[0x0][0x3a8] ;  /* 0x0000ea00ff037b82 */ /* 0x000e220000000800 */
[----:B------:R-:W1:Y:S07]  /*0020*/  S2R R7, SR_TID.X ;  /* 0x0000000000077919 */ /* 0x000e6e0000002100 */
        /* <DEDUP_REMOVED lines=8> */
[----:B0-----:R-:W-:-:S04]  /*00b0*/  VIADD R4, R6, 0xffffffe ;  /* 0x0ffffffe06047836 */ /* 0x001fc80000000000 */
[----:B------:R0:W1:Y:S02]  /*00c0*/  F2I.FTZ.U32.TRUNC.NTZ R5, R4 ;  /* 0x0000000400057305 */ /* 0x000064000021f000 */
[----:B0-----:R-:W-:Y:S02]  /*00d0*/  IMAD.MOV.U32 R4, RZ, RZ, RZ ;  /* 0x000000ffff047224 */ /* 0x001fe400078e00ff */
[----:B-1----:R-:W-:-:S04]  /*00e0*/  IMAD.MOV R9, RZ, RZ, -R5 ;  /* 0x000000ffff097224 */ /* 0x002fc800078e0a05 */
        /* <DEDUP_REMOVED lines=45> */
[----:B------:R-:W-:Y:S05]  /*03c0*/  @P2 EXIT ;  /* 0x000000000000294d */ /* 0x000fea0003800000 */
        /* <DEDUP_REMOVED lines=36> */
[----:B-1----:R-:W4:Y:S01]  /*0610*/  LDG.E R14, desc[UR4][R6.64+0x4] ;  /* 0x00000404060e7981 */ /* 0x002f22000c1e1900 */
[----:B--2---:R-:W-:-:S03]  /*0620*/  IMAD.WIDE R8, R2, 0x4, R8 ;  /* 0x0000000402087825 */ /* 0x004fc600078e0208 */
[----:B------:R-:W2:Y:S01]  /*0630*/  LDG.E R0, desc[UR4][R6.64] ;  /* 0x0000000406007981 */ /* 0x000ea2000c1e1900 */
[----:B------:R-:W-:-:S03]  /*0640*/  IMAD.WIDE R10, R3, 0x4, R8 ;  /* 0x00000004030a7825 */ /* 0x000fc600078e0208 */
[----:B------:R-:W5:Y:S01]  /*0650*/  LDG.E R8, desc[UR4][R8.64] ;  /* 0x0000000408087981 */ /* 0x000f62000c1e1900 */
[----:B---3--:R-:W-:-:S03]  /*0660*/  IMAD.WIDE R12, R2, 0x4, R12 ;  /* 0x00000004020c7825 */ /* 0x008fc600078e020c */
[----:B------:R-:W3:Y:S01]  /*0670*/  LDG.E R10, desc[UR4][R10.64] ;  /* 0x000000040a0a7981 */ /* 0x000ee2000c1e1900 */
[----:B------:R-:W-:-:S03]  /*0680*/  IMAD.WIDE R4, R5, 0x4, R12 ;  /* 0x0000000405047825 */ /* 0x000fc600078e020c */
[----:B------:R-:W3:Y:S04]  /*0690*/  LDG.E R12, desc[UR4][R12.64] ;  /* 0x000000040c0c7981 */ /* 0x000ee8000c1e1900 */
[----:B------:R-:W3:Y:S01]  /*06a0*/  LDG.E R4, desc[UR4][R4.64] ;  /* 0x0000000404047981 */ /* 0x000ee2000c1e1900 */
[----:B------:R-:W-:Y:S01]  /*06b0*/  BSSY.RECONVERGENT B0, `(.L_x_45) ;  /* 0x0000013000007945 */ /* 0x000fe20003800200 */
[----:B----4-:R-:W-:-:S04]  /*06c0*/  FMUL R3, R14, R14 ;  /* 0x0000000e0e037220 */ /* 0x010fc80000400000 */
[----:B--2---:R-:W-:-:S04]  /*06d0*/  FFMA R3, R0, R0, R3 ;  /* 0x0000000000037223 */ /* 0x004fc80000000003 */
[----:B-----5:R-:W-:-:S04]  /*06e0*/  FFMA R3, R8, R8, R3 ;  /* 0x0000000808037223 */ /* 0x020fc80000000003 */
[----:B---3--:R-:W-:-:S04]  /*06f0*/  FFMA R3, R10, R10, R3 ;  /* 0x0000000a0a037223 */ /* 0x008fc80000000003 */
        /* <DEDUP_REMOVED lines=8> */
[----:B------:R-:W-:Y:S05]  /*0780*/  CALL.REL.NOINC `($__internal_4_$__cuda_sm20_sqrt_rn_f32_slowpath) ;  /* 0x00000000006c7944 */ /* 0x000fea0003c00000 */
[----:B------:R-:W-:Y:S05]  /*0790*/  BRA `(.L_x_47) ;  /* 0x0000000000107947 */ /* 0x000fea0003800000 */
.L_x_46:
[----:B------:R-:W-:Y:S01]  /*07a0*/  FMUL.FTZ R5, R0, R3 ;  /* 0x0000000300057220 */ /* 0x000fe20000410000 */
[----:B------:R-:W-:-:S03]  /*07b0*/  FMUL.FTZ R3, R3, 0.5 ;  /* 0x3f00000003037820 */ /* 0x000fc60000410000 */
[----:B------:R-:W-:-:S04]  /*07c0*/  FFMA R0, -R5, R5, R0 ;  /* 0x0000000505007223 */ /* 0x000fc80000000100 */
[----:B------:R-:W-:-:S07]  /*07d0*/  FFMA R3, R0, R3, R5 ;  /* 0x0000000300037223 */ /* 0x000fce0000000005 */
.L_x_47:
[----:B------:R-:W-:Y:S05]  /*07e0*/  BSYNC.RECONVERGENT B0 ;  /* 0x0000000000007941 */ /* 0x000fea0003800200 */
.L_x_45:
[----:B------:R-:W0:Y:S01]  /*07f0*/  LDCU UR6, c[0x0][0x398] ;  /* 0x00007300ff0677ac */ /* 0x000e220008000800 */
[----:B------:R-:W1:Y:S01]  /*0800*/  MUFU.RCP R0, R3 ;  /* 0x0000000300007308 */ /* 0x000e620000001000 */
[----:B------:R-:W-:Y:S01]  /*0810*/  BSSY.RECONVERGENT B0, `(.L_x_48) ;  /* 0x000000d000007945 */ /* 0x000fe20003800200 */
[----:B0-----:R-:W-:Y:S01]  /*0820*/  MOV R6, UR6 ;  /* 0x0000000600067c02 */ /* 0x001fe20008000f00 */
[----:B-1----:R-:W-:Y:S01]  /*0830*/  FFMA R5, R0, -R3, 1 ;  /* 0x3f80000000057423 */ /* 0x002fe20000000803 */
[----:B------:R-:W-:-:S04]  /*0840*/  FSETP.GT.AND P1, PT, R3, UR6, PT ;  /* 0x0000000603007c0b */ /* 0x000fc8000bf24000 */
[----:B------:R-:W0:Y:S01]  /*0850*/  FCHK P0, R6, R3 ;  /* 0x0000000306007302 */ /* 0x000e220000000000 */
[----:B------:R-:W-:-:S04]  /*0860*/  FFMA R0, R0, R5, R0 ;  /* 0x0000000500007223 */ /* 0x000fc80000000000 */
[----:B------:R-:W-:-:S04]  /*0870*/  FFMA R4, R0, UR6, RZ ;  /* 0x0000000600047c23 */ /* 0x000fc800080000ff */
[----:B------:R-:W-:-:S04]  /*0880*/  FFMA R5, R4, -R3, UR6 ;  /* 0x0000000604057e23 */ /* 0x000fc80008000803 */
[----:B------:R-:W-:Y:S01]  /*0890*/  FFMA R0, R0, R5, R4 ;  /* 0x0000000500007223 */ /* 0x000fe20000000004 */
[----:B0-----:R-:W-:Y:S06]  /*08a0*/  @!P0 BRA `(.L_x_49) ;  /* 0x00000000000c8947 */ /* 0x001fec0003800000 */
[----:B------:R-:W-:Y:S01]  /*08b0*/  IMAD.MOV.U32 R0, RZ, RZ, R3 ;  /* 0x000000ffff007224 */ /* 0x000fe200078e0003 */
[----:B------:R-:W-:-:S07]  /*08c0*/  MOV R4, 0x8e0 ;  /* 0x000008e000047802 */ /* 0x000fce0000000f00 */
[----:B------:R-:W-:Y:S05]  /*08d0*/  CALL.REL.NOINC `($__internal_5_$__cuda_sm3x_div_rn_noftz_f32_slowpath) ;  /* 0x0000000000707944 */ /* 0x000fea0003c00000 */
.L_x_49:
[----:B------:R-:W-:Y:S05]  /*08e0*/  BSYNC.RECONVERGENT B0 ;  /* 0x0000000000007941 */ /* 0x000fea0003800200 */
.L_x_48:
[----:B------:R-:W0:Y:S01]  /*08f0*/  LDC.64 R4, c[0x0][0x3a0] ;  /* 0x0000e800ff047b82 */ /* 0x000e220000000a00 */
[----:B------:R-:W-:Y:S01]  /*0900*/  FSEL R7, R0, 1, P1 ;  /* 0x3f80000000077808 */ /* 0x000fe20000800000 */
[----:B0-----:R-:W-:-:S05]  /*0910*/  IMAD.WIDE R2, R2, 0x4, R4 ;  /* 0x0000000402027825 */ /* 0x001fca00078e0204 */
[----:B------:R-:W-:Y:S01]  /*0920*/  STG.E desc[UR4][R2.64], R7 ;  /* 0x0000000702007986 */ /* 0x000fe2000c101904 */
[----:B------:R-:W-:Y:S05]  /*0930*/  EXIT ;  /* 0x000000000000794d */ /* 0x000fea0003800000 */
        .weak           $__internal_4_$__cuda_sm20_sqrt_rn_f32_slowpath
        .type           $__internal_4_$__cuda_sm20_sqrt_rn_f32_slowpath,@function
        .size           $__internal_4_$__cuda_sm20_sqrt_rn_f32_slowpath,($__internal_5_$__cuda_sm3x_div_rn_noftz_f32_slowpath - $__internal_4_$__cuda_sm20_sqrt_rn_f32_slowpath)
$__internal_4_$__cuda_sm20_sqrt_rn_f32_slowpath:
[----:B------:R-:W-:-:S13]  /*0940*/  LOP3.LUT P0, RZ, R0, 0x7fffffff, RZ, 0xc0, !PT ;  /* 0x7fffffff00ff7812 */ /* 0x000fda000780c0ff */
[----:B------:R-:W-:Y:S01]  /*0950*/  @!P0 IMAD.MOV.U32 R3, RZ, RZ, R0 ;  /* 0x000000ffff038224 */ /* 0x000fe200078e0000 */
        /* <DEDUP_REMOVED lines=12> */
[----:B------:R-:W-:Y:S02]  /*0a20*/  @!P0 MOV R3, R0 ;  /* 0x0000000000038202 */ /* 0x000fe40000000f00 */
[----:B------:R-:W-:-:S04]  /*0a30*/  @P0 FADD.FTZ R6, -R5, -RZ ;  /* 0x800000ff05060221 */ /* 0x000fc80000010100 */
[----:B------:R-:W-:-:S04]  /*0a40*/  @P0 FFMA R6, R5, R6, R4 ;  /* 0x0000000605060223 */ /* 0x000fc80000000004 */
[----:B------:R-:W-:-:S04]  /*0a50*/  @P0 FFMA R6, R6, R7, R5 ;  /* 0x0000000706060223 */ /* 0x000fc80000000005 */
[----:B------:R-:W-:-:S07]  /*0a60*/  @P0 FMUL.FTZ R3, R6, 2.3283064365386962891e-10 ;  /* 0x2f80000006030820 */ /* 0x000fce0000410000 */
.L_x_50:
[----:B------:R-:W-:Y:S02]  /*0a70*/  IMAD.MOV.U32 R4, RZ, RZ, R8 ;  /* 0x000000ffff047224 */ /* 0x000fe400078e0008 */
[----:B------:R-:W-:-:S04]  /*0a80*/  IMAD.MOV.U32 R5, RZ, RZ, 0x0 ;  /* 0x00000000ff057424 */ /* 0x000fc800078e00ff */
[----:B------:R-:W-:Y:S05]  /*0a90*/  RET.REL.NODEC R4 `(_Z14projStep1alphaPfS_S_fS_iii) ;  /* 0xfffffff404587950 */ /* 0x000fea0003c3ffff */
        .weak           $__internal_5_$__cuda_sm3x_div_rn_noftz_f32_slowpath
        .type           $__internal_5_$__cuda_sm3x_div_rn_noftz_f32_slowpath,@function
        .size           $__internal_5_$__cuda_sm3x_div_rn_noftz_f32_slowpath,(.L_x_83 - $__internal_5_$__cuda_sm3x_div_rn_noftz_f32_slowpath)
$__internal_5_$__cuda_sm3x_div_rn_noftz_f32_slowpath:
[----:B------:R-:W0:Y:S01]  /*0aa0*/  LDC R3, c[0x0][0x398] ;  /* 0x0000e600ff037b82 */ /* 0x000e220000000800 */
[----:B------:R-:W-:Y:S01]  /*0ab0*/  SHF.R.U32.HI R5, RZ, 0x17, R0 ;  /* 0x00000017ff057819 */ /* 0x000fe20000011600 */
[----:B------:R-:W1:Y:S01]  /*0ac0*/  LDCU UR6, c[0x0][0x398] ;  /* 0x00007300ff0677ac */ /* 0x000e620008000800 */
[----:B------:R-:W-:Y:S02]  /*0ad0*/  BSSY.RECONVERGENT B1, `(.L_x_51) ;  /* 0x0000063000017945 */ /* 0x000fe40003800200 */
[----:B------:R-:W-:-:S05]  /*0ae0*/  LOP3.LUT R10, R5, 0xff, RZ, 0xc0, !PT ;  /* 0x000000ff050a7812 */ /* 0x000fca00078ec0ff */
[----:B------:R-:W-:-:S05]  /*0af0*/  VIADD R9, R10, 0xffffffff ;  /* 0xffffffff0a097836 */ /* 0x000fca0000000000 */
[----:B------:R-:W-:Y:S01]  /*0b00*/  ISETP.GT.U32.AND P0, PT, R9, 0xfd, PT ;  /* 0x000000fd0900780c */ /* 0x000fe20003f04070 */
[----:B-1----:R-:W-:Y:S01]  /*0b10*/  IMAD.U32 R6, RZ, RZ, UR6 ;  /* 0x00000006ff067e24 */ /* 0x002fe2000f8e00ff */
[----:B0-----:R-:W-:-:S04]  /*0b20*/  SHF.R.U32.HI R5, RZ, 0x17, R3 ;  /* 0x00000017ff057819 */ /* 0x001fc80000011603 */
[----:B------:R-:W-:-:S04]  /*0b30*/  LOP3.LUT R5, R5, 0xff, RZ, 0xc0, !PT ;  /* 0x000000ff05057812 */ /* 0x000fc800078ec0ff */
[----:B------:R-:W-:-:S04]  /*0b40*/  IADD3 R8, PT, PT, R5, -0x1, RZ ;  /* 0xffffffff05087810 */ /* 0x000fc80007ffe0ff */
        /* <DEDUP_REMOVED lines=21> */
[----:B------:R-:W-:Y:S01]  /*0ca0*/  @P0 IMAD.MOV.U32 R7, RZ, RZ, RZ ;  /* 0x000000ffff070224 */ /* 0x000fe200078e00ff */
[----:B------:R-:W-:Y:S01]  /*0cb0*/  @!P0 MOV R7, 0xffffffc0 ;  /* 0xffffffc000078802 */ /* 0x000fe20000000f00 */
[----:B------:R-:W-:Y:S01]  /*0cc0*/  @!P0 FFMA R6, R3, 1.84467440737095516160e+19, RZ ;  /* 0x5f80000003068823 */ /* 0x000fe200000000ff */
[----:B------:R-:W-:-:S03]  /*0cd0*/  @!P2 FFMA R0, R0, 1.84467440737095516160e+19, RZ ;  /* 0x5f8000000000a823 */ /* 0x000fc600000000ff */
[----:B------:R-:W-:-:S07]  /*0ce0*/  @!P2 VIADD R7, R7, 0x40 ;  /* 0x000000400707a836 */ /* 0x000fce0000000000 */
.L_x_52:
[----:B------:R-:W-:Y:S01]  /*0cf0*/  LEA R3, R10, 0xc0800000, 0x17 ;  /* 0xc08000000a037811 */ /* 0x000fe200078eb8ff */
[----:B------:R-:W-:Y:S01]  /*0d00*/  VIADD R5, R5, 0xffffff81 ;  /* 0xffffff8105057836 */ /* 0x000fe20000000000 */
[----:B------:R-:W-:Y:S03]  /*0d10*/  BSSY.RECONVERGENT B2, `(.L_x_57) ;  /* 0x0000035000027945 */ /* 0x000fe60003800200 */
[----:B------:R-:W-:Y:S02]  /*0d20*/  IMAD.IADD R3, R0, 0x1, -R3 ;  /* 0x0000000100037824 */ /* 0x000fe400078e0a03 */
[----:B------:R-:W-:Y:S02]  /*0d30*/  IMAD R0, R5, -0x800000, R6 ;  /* 0xff80000005007824 */ /* 0x000fe400078e0206 */
        /* <DEDUP_REMOVED lines=8> */
[----:B------:R-:W-:Y:S01]  /*0dc0*/  FFMA R9, R9, R8, R0 ;  /* 0x0000000809097223 */ /* 0x000fe20000000000 */
[----:B------:R-:W-:-:S03]  /*0dd0*/  IADD3 R6, PT, PT, R6, R7, RZ ;  /* 0x0000000706067210 */ /* 0x000fc60007ffe0ff */
[----:B------:R-:W-:-:S05]  /*0de0*/  FFMA R0, R13, R9, R8 ;  /* 0x000000090d007223 */ /* 0x000fca0000000008 */
[----:B------:R-:W-:-:S04]  /*0df0*/  SHF.R.U32.HI R3, RZ, 0x17, R0 ;  /* 0x00000017ff037819 */ /* 0x000fc80000011600 */
[----:B------:R-:W-:-:S05]  /*0e00*/  LOP3.LUT R3, R3, 0xff, RZ, 0xc0, !PT ;  /* 0x000000ff03037812 */ /* 0x000fca00078ec0ff */
[----:B------:R-:W-:-:S04]  /*0e10*/  IMAD.IADD R7, R3, 0x1, R6 ;  /* 0x0000000103077824 */ /* 0x000fc800078e0206 */
        /* <DEDUP_REMOVED lines=28> */
[----:B------:R-:W-:-:S05]  /*0fe0*/  LOP3.LUT R3, R3, R6, RZ, 0xc0, !PT ;  /* 0x0000000603037212 */ /* 0x000fca00078ec0ff */
[----:B------:R-:W-:-:S05]  /*0ff0*/  IMAD.IADD R3, R8, 0x1, R3 ;  /* 0x0000000108037824 */ /* 0x000fca00078e0203 */
[----:B------:R-:W-:Y:S01]  /*1000*/  LOP3.LUT R0, R3, R0, RZ, 0xfc, !PT ;  /* 0x0000000003007212 */ /* 0x000fe200078efcff */
[----:B------:R-:W-:Y:S06]  /*1010*/  BRA `(.L_x_60) ;  /* 0x0000000000107947 */ /* 0x000fec0003800000 */
.L_x_59:
[----:B------:R-:W-:-:S04]  /*1020*/  LOP3.LUT R0, R0, 0x80000000, RZ, 0xc0, !PT ;  /* 0x8000000000007812 */ /* 0x000fc800078ec0ff */
[----:B------:R-:W-:Y:S01]  /*1030*/  LOP3.LUT R0, R0, 0x7f800000, RZ, 0xfc, !PT ;  /* 0x7f80000000007812 */ /* 0x000fe200078efcff */
[----:B------:R-:W-:Y:S06]  /*1040*/  BRA `(.L_x_60) ;  /* 0x0000000000047947 */ /* 0x000fec0003800000 */
.L_x_58:
[----:B------:R-:W-:-:S07]  /*1050*/  LEA R0, R6, R0, 0x17 ;  /* 0x0000000006007211 */ /* 0x000fce00078eb8ff */
.L_x_60:
[----:B------:R-:W-:Y:S05]  /*1060*/  BSYNC.RECONVERGENT B2 ;  /* 0x0000000000027941 */ /* 0x000fea0003800200 */
.L_x_57:
[----:B------:R-:W-:Y:S05]  /*1070*/  BRA `(.L_x_61) ;  /* 0x0000000000207947 */ /* 0x000fea0003800000 */
.L_x_56:
[----:B------:R-:W-:-:S04]  /*1080*/  LOP3.LUT R0, R0, 0x80000000, R6, 0x48, !PT ;  /* 0x8000000000007812 */ /* 0x000fc800078e4806 */
[----:B------:R-:W-:Y:S01]  /*1090*/  LOP3.LUT R0, R0, 0x7f800000, RZ, 0xfc, !PT ;  /* 0x7f80000000007812 */ /* 0x000fe200078efcff */
[----:B------:R-:W-:Y:S06]  /*10a0*/  BRA `(.L_x_61) ;  /* 0x0000000000147947 */ /* 0x000fec0003800000 */
.L_x_55:
[----:B------:R-:W-:Y:S01]  /*10b0*/  LOP3.LUT R0, R0, 0x80000000, R6, 0x48, !PT ;  /* 0x8000000000007812 */ /* 0x000fe200078e4806 */
[----:B------:R-:W-:Y:S06]  /*10c0*/  BRA `(.L_x_61) ;  /* 0x00000000000c7947 */ /* 0x000fec0003800000 */
.L_x_54:
[----:B------:R-:W0:Y:S01]  /*10d0*/  MUFU.RSQ R0, -QNAN ;  /* 0xffc0000000007908 */ /* 0x000e220000001400 */
[----:B------:R-:W-:Y:S05]  /*10e0*/  BRA `(.L_x_61) ;  /* 0x0000000000047947 */ /* 0x000fea0003800000 */
.L_x_53:
[----:B------:R-:W-:-:S07]  /*10f0*/  FADD.FTZ R0, R0, R3 ;  /* 0x0000000300007221 */ /* 0x000fce0000010000 */
.L_x_61:
[----:B------:R-:W-:Y:S05]  /*1100*/  BSYNC.RECONVERGENT B1 ;  /* 0x0000000000017941 */ /* 0x000fea0003800200 */
.L_x_51:
[----:B------:R-:W-:-:S04]  /*1110*/  IMAD.MOV.U32 R5, RZ, RZ, 0x0 ;  /* 0x00000000ff057424 */ /* 0x000fc800078e00ff */
[----:B0-----:R-:W-:Y:S05]  /*1120*/  RET.REL.NODEC R4 `(_Z14projStep1alphaPfS_S_fS_iii) ;  /* 0xffffffec04b47950 */ /* 0x001fea0003c3ffff */
.L_x_62:
        /* <DEDUP_REMOVED lines=13> */
.L_x_83:


//--------------------- .text._Z7updatePPfS_S_fS_iii --------------------------
	.section	.text._Z7updatePPfS_S_fS_iii,"ax",@progbits
	.align	128
        .global         _Z7updatePPfS_S_fS_iii
        .type           _Z7updatePPfS_S_fS_iii,@function
        .size           _Z7updatePPfS_S_fS_iii,(.L_x_90 - _Z7updatePPfS_S_fS_iii)
        .other          _Z7updatePPfS_S_fS_iii,@"STO_CUDA_ENTRY STV_DEFAULT"
_Z7updatePPfS_S_fS_iii:
.text._Z7updatePPfS_S_fS_iii:
[----:B------:R-:W-:Y:S08]  /*0000*/  LDC R1, c[0x0][0x37c] ;  /* 0x0000df00ff017b82 */ /* 0x000ff00000000800 */
[----:B------:R-:W0:Y:S01]  /*0010*/  LDC R2, c[0x0][0x3a8] ;  /* 0x0000ea00ff027b82 */ /* 0x000e220000000800 */
[----:B------:R-:W1:Y:S07]  /*0020*/  S2R R6, SR_TID.X ;  /* 0x0000000000067919 */ /* 0x000e6e0000002100 */
[----:B------:R-:W1:Y:S08]  /*0030*/  S2UR UR4, SR_CTAID.X ;  /* 0x00000000000479c3 */ /* 0x000e700000002500 */
[----:B------:R-:W1:Y:S01]  /*0040*/  LDC R3, c[0x0][0x360] ;  /* 0x0000d800ff037b82 */ /* 0x000e620000000800 */
[----:B0-----:R-:W-:-:S04]  /*0050*/  IABS R4, R2 ;  /* 0x0000000200047213 */ /* 0x001fc80000000000 */
[----:B------:R-:W0:Y:S01]  /*0060*/  I2F.RP R0, R4 ;  /* 0x0000000400007306 */ /* 0x000e220000209400 */
[----:B-1----:R-:W-:Y:S02]  /*0070*/  IMAD R3, R3, UR4, R6 ;  /* 0x0000000403037c24 */ /* 0x002fe4000f8e0206 */
[----:B------:R-:W-:-:S05]  /*0080*/  HFMA2 R6, -RZ, RZ, 0, 0 ;  /* 0x00000000ff067431 */ /* 0x000fca00000001ff */
        /* <DEDUP_REMOVED lines=34> */
[----:B------:R-:W-:Y:S02]  /*02b0*/  ISETP.GE.AND P3, PT, R8, RZ, PT ;  /* 0x000000ff0800720c */ /* 0x000fe40003f66270 */
[----:B0-----:R-:W-:Y:S01]  /*02c0*/  MOV R10, RZ ;  /* 0x000000ff000a7202 */ /* 0x001fe20000000f00 */
        /* <DEDUP_REMOVED lines=11> */
[----:B------:R-:W-:-:S05]  /*0380*/  @P2 IADD3 R12, PT, PT, R12, 0x1, RZ ;  /* 0x000000010c0c2810 */ /* 0x000fca0007ffe0ff */
        /* <DEDUP_REMOVED lines=10> */
[----:B------:R-:W-:Y:S01]  /*0430*/  @P2 IADD3 R6, PT, PT, R6, 0x1, RZ ;  /* 0x0000000106062810 */ /* 0x000fe20007ffe0ff */
        /* <DEDUP_REMOVED lines=10> */
[----:B------:R-:W-:Y:S01]  /*04e0*/  IMAD.HI.U32 R8, R9, R7, R8 ;  /* 0x0000000709087227 */ /* 0x000fe200078e0008 */
[----:B------:R-:W-:-:S05]  /*04f0*/  IADD3 R7, PT, PT, R5, -0x1, RZ ;  /* 0xffffffff05077810 */ /* 0x000fca0007ffe0ff */
[----:B------:R-:W-:-:S05]  /*0500*/  IMAD.HI.U32 R8, R8, R4, RZ ;  /* 0x0000000408087227 */ /* 0x000fca00078e00ff */
[----:B------:R-:W-:-:S05]  /*0510*/  IADD3 R8, PT, PT, -R8, RZ, RZ ;  /* 0x000000ff08087210 */ /* 0x000fca0007ffe1ff */
        /* <DEDUP_REMOVED lines=11> */
[----:B------:R-:W1:Y:S01]  /*05d0*/  LDCU.64 UR4, c[0x0][0x358] ;  /* 0x00006b00ff0477ac */ /* 0x000e620008000a00 */
[----:B------:R-:W2:Y:S06]  /*05e0*/  LDCU UR6, c[0x0][0x398] ;  /* 0x00007300ff0677ac */ /* 0x000eac0008000800 */
[----:B------:R-:W3:Y:S08]  /*05f0*/  LDC.64 R10, c[0x0][0x380] ;  /* 0x0000e000ff0a7b82 */ /* 0x000ef00000000a00 */
[----:B------:R-:W4:Y:S01]  /*0600*/  LDC.64 R6, c[0x0][0x388] ;  /* 0x0000e200ff067b82 */ /* 0x000f220000000a00 */
[----:B0-----:R-:W-:-:S05]  /*0610*/  IMAD.WIDE R4, R3, 0x4, R4 ;  /* 0x0000000403047825 */ /* 0x001fca00078e0204 */
[----:B-1----:R-:W5:Y:S01]  /*0620*/  LDG.E R8, desc[UR4][R4.64] ;  /* 0x0000000404087981 */ /* 0x002f62000c1e1900 */
[----:B---3--:R-:W-:-:S03]  /*0630*/  IMAD.WIDE R10, R3, 0x4, R10 ;  /* 0x00000004030a7825 */ /* 0x008fc600078e020a */
[----:B------:R-:W5:Y:S04]  /*0640*/  LDG.E R9, desc[UR4][R4.64+0x4] ;  /* 0x0000040404097981 */ /* 0x000f68000c1e1900 */
[----:B------:R-:W2:Y:S01]  /*0650*/  LDG.E R12, desc[UR4][R10.64+0x4] ;  /* 0x000004040a0c7981 */ /* 0x000ea2000c1e1900 */
[----:B------:R-:W-:-:S04]  /*0660*/  IMAD.IADD R15, R3, 0x1, R2 ;  /* 0x00000001030f7824 */ /* 0x000fc800078e0202 */
[----:B----4-:R-:W-:Y:S02]  /*0670*/  IMAD.WIDE R6, R15, 0x4, R6 ;  /* 0x000000040f067825 */ /* 0x010fe400078e0206 */
[----:B------:R-:W0:Y:S02]  /*0680*/  LDC.64 R14, c[0x0][0x390] ;  /* 0x0000e400ff0e7b82 */ /* 0x000e240000000a00 */
[----:B-----5:R-:W-:-:S04]  /*0690*/  FADD R9, -R8, R9 ;  /* 0x0000000908097221 */ /* 0x020fc80000000100 */
[----:B--2---:R-:W-:Y:S01]  /*06a0*/  FFMA R9, R9, UR6, R12 ;  /* 0x0000000609097c23 */ /* 0x004fe2000800000c */
[----:B------:R-:W-:-:S04]  /*06b0*/  IMAD.WIDE R12, R2, 0x4, R4 ;  /* 0x00000004020c7825 */ /* 0x000fc800078e0204 */
[----:B------:R1:W-:Y:S04]  /*06c0*/  STG.E desc[UR4][R10.64+0x4], R9 ;  /* 0x000004090a007986 */ /* 0x0003e8000c101904 */
[----:B------:R-:W2:Y:S04]  /*06d0*/  LDG.E R13, desc[UR4][R12.64] ;  /* 0x000000040c0d7981 */ /* 0x000ea8000c1e1900 */
[----:B------:R-:W3:Y:S01]  /*06e0*/  LDG.E R17, desc[UR4][R6.64] ;  /* 0x0000000406117981 */ /* 0x000ee2000c1e1900 */
[----:B------:R-:W-:Y:S01]  /*06f0*/  IADD3 R3, PT, PT, R3, R0, RZ ;  /* 0x0000000003037210 */ /* 0x000fe20007ffe0ff */
[----:B------:R-:W-:-:S04]  /*0700*/  IMAD.WIDE R4, R0, 0x4, R4 ;  /* 0x0000000400047825 */ /* 0x000fc800078e0204 */
[----:B--2---:R-:W-:-:S04]  /*0710*/  FADD R2, -R8, R13 ;  /* 0x0000000d08027221 */ /* 0x004fc80000000100 */
[----:B---3--:R-:W-:Y:S01]  /*0720*/  FFMA R17, R2, UR6, R17 ;  /* 0x0000000602117c23 */ /* 0x008fe20008000011 */
[----:B0-----:R-:W-:-:S04]  /*0730*/  IMAD.WIDE R2, R3, 0x4, R14 ;  /* 0x0000000403027825 */ /* 0x001fc800078e020e */
[----:B------:R-:W-:Y:S04]  /*0740*/  STG.E desc[UR4][R6.64], R17 ;  /* 0x0000001106007986 */ /* 0x000fe8000c101904 */
[----:B------:R-:W2:Y:S04]  /*0750*/  LDG.E R5, desc[UR4][R4.64] ;  /* 0x0000000404057981 */ /* 0x000ea8000c1e1900 */
[----:B-1----:R-:W3:Y:S01]  /*0760*/  LDG.E R9, desc[UR4][R2.64] ;  /* 0x0000000402097981 */ /* 0x002ee2000c1e1900 */
[----:B--2---:R-:W-:-:S04]  /*0770*/  FADD R8, -R8, R5 ;  /* 0x0000000508087221 */ /* 0x004fc80000000100 */
[----:B---3--:R-:W-:-:S05]  /*0780*/  FFMA R9, R8, UR6, R9 ;  /* 0x0000000608097c23 */ /* 0x008fca0008000009 */
[----:B------:R-:W-:Y:S01]  /*0790*/  STG.E desc[UR4][R2.64], R9 ;  /* 0x0000000902007986 */ /* 0x000fe2000c101904 */
[----:B------:R-:W-:Y:S05]  /*07a0*/  EXIT ;  /* 0x000000000000794d */ /* 0x000fea0003800000 */
.L_x_63:
        /* <DEDUP_REMOVED lines=13> */
.L_x_90:


//--------------------- .text._Z8updateP1PfS_S_S_S_S_S_fiii --------------------------
	.section	.text._Z8updateP1PfS_S_S_S_S_S_fiii,"ax",@progbits
	.align	128
        .global         _Z8updateP1PfS_S_S_S_S_S_fiii
        .type           _Z8updateP1PfS_S_S_S_S_S_fiii,@function
        .size           _Z8updateP1PfS_S_S_S_S_S_fiii,(.L_x_84 - _Z8updateP1PfS_S_S_S_S_S_fiii)
        .other          _Z8updateP1PfS_S_S_S_S_S_fiii,@"STO_CUDA_ENTRY STV_DEFAULT"
_Z8updateP1PfS_S_S_S_S_S_fiii:
.text._Z8updateP1PfS_S_S_S_S_S_fiii:
        /* <DEDUP_REMOVED lines=16> */
[----:B------:R-:W-:-:S06]  /*0100*/  IMAD.HI.U32 R6, R5, R7, R4 ;  /* 0x0000000705067227 */ /* 0x000fcc00078e0004 */
[----:B------:R-:W-:Y:S01]  /*0110*/  IMAD.HI.U32 R5, R6, R13, RZ ;  /* 0x0000000d06057227 */ /* 0x000fe200078e00ff */
[----:B------:R-:W-:-:S03]  /*0120*/  LOP3.LUT R6, RZ, R3, RZ, 0x33, !PT ;  /* 0x00000003ff067212 */ /* 0x000fc600078e33ff */
[----:B------:R-:W-:-:S04]  /*0130*/  IMAD.MOV R7, RZ, RZ, -R5 ;  /* 0x000000ffff077224 */ /* 0x000fc800078e0a05 */
[----:B------:R-:W-:-:S05]  /*0140*/  IMAD R7, R0, R7, R13 ;  /* 0x0000000700077224 */ /* 0x000fca00078e020d */
[----:B------:R-:W-:-:S13]  /*0150*/  ISETP.GT.U32.AND P1, PT, R0, R7, PT ;  /* 0x000000070000720c */ /* 0x000fda0003f24070 */
[----:B------:R-:W-:-:S04]  /*0160*/  @!P1 IADD3 R7, PT, PT, R7, -R0, RZ ;  /* 0x8000000007079210 */ /* 0x000fc80007ffe0ff */
[----:B------:R-:W-:Y:S01]  /*0170*/  ISETP.GT.U32.AND P0, PT, R0, R7, PT ;  /* 0x000000070000720c */ /* 0x000fe20003f04070 */
[----:B------:R-:W-:-:S05]  /*0180*/  IMAD.IADD R4, R7, 0x1, -R0 ;  /* 0x0000000107047824 */ /* 0x000fca00078e0a00 */
[----:B------:R-:W-:Y:S01]  /*0190*/  SEL R9, R4, R7, !P0 ;  /* 0x0000000704097207 */ /* 0x000fe20004000000 */
[C---:B------:R-:W-:Y:S01]  /*01a0*/  VIADD R4, R3.reuse, 0xffffffff ;  /* 0xffffffff03047836 */ /* 0x040fe20000000000 */
        /* <DEDUP_REMOVED lines=13> */
[----:B0-----:R-:W-:-:S06]  /*0280*/  VIADD R8, R10, 0xffffffe ;  /* 0x0ffffffe0a087836 */ /* 0x001fcc0000000000 */
[----:B------:R0:W1:Y:S02]  /*0290*/  F2I.FTZ.U32.TRUNC.NTZ R9, R8 ;  /* 0x0000000800097305 */ /* 0x000064000021f000 */
[----:B0-----:R-:W-:Y:S01]  /*02a0*/  IMAD.MOV.U32 R8, RZ, RZ, RZ ;  /* 0x000000ffff087224 */ /* 0x001fe200078e00ff */
[----:B-1----:R-:W-:-:S05]  /*02b0*/  IADD3 R15, PT, PT, RZ, -R9, RZ ;  /* 0x80000009ff0f7210 */ /* 0x002fca0007ffe0ff */
[----:B------:R-:W-:-:S04]  /*02c0*/  IMAD R15, R15, R14, RZ ;  /* 0x0000000e0f0f7224 */ /* 0x000fc800078e02ff */
[----:B------:R-:W-:Y:S01]  /*02d0*/  IMAD.HI.U32 R12, R9, R15, R8 ;  /* 0x0000000f090c7227 */ /* 0x000fe200078e0008 */
[----:B------:R-:W-:-:S03]  /*02e0*/  LOP3.LUT R8, R2, R11, RZ, 0x3c, !PT ;  /* 0x0000000b02087212 */ /* 0x000fc600078e3cff */
[----:B------:R-:W-:Y:S01]  /*02f0*/  IMAD.MOV R9, RZ, RZ, -R16 ;  /* 0x000000ffff097224 */ /* 0x000fe200078e0a10 */
[----:B------:R-:W-:Y:S01]  /*0300*/  ISETP.GE.AND P3, PT, R8, RZ, PT ;  /* 0x000000ff0800720c */ /* 0x000fe20003f66270 */
[----:B------:R-:W-:-:S04]  /*0310*/  IMAD.HI.U32 R12, R12, R13, RZ ;  /* 0x0000000d0c0c7227 */ /* 0x000fc800078e00ff */
[----:B------:R-:W-:-:S05]  /*0320*/  IMAD R13, R12, R9, R13 ;  /* 0x000000090c0d7224 */ /* 0x000fca00078e020d */
[----:B------:R-:W-:-:S13]  /*0330*/  ISETP.GT.U32.AND P4, PT, R14, R13, PT ;  /* 0x0000000d0e00720c */ /* 0x000fda0003f84070 */
[----:B------:R-:W-:Y:S01]  /*0340*/  @!P4 IMAD.IADD R13, R13, 0x1, -R14 ;  /* 0x000000010d0dc824 */ /* 0x000fe200078e0a0e */
[----:B------:R-:W-:Y:S02]  /*0350*/  @!P4 IADD3 R12, PT, PT, R12, 0x1, RZ ;  /* 0x000000010c0cc810 */ /* 0x000fe40007ffe0ff */
[----:B------:R-:W-:Y:S02]  /*0360*/  ISETP.NE.AND P4, PT, R11, RZ, PT ;  /* 0x000000ff0b00720c */ /* 0x000fe40003f85270 */
[----:B------:R-:W-:-:S13]  /*0370*/  ISETP.GE.U32.AND P2, PT, R13, R14, PT ;  /* 0x0000000e0d00720c */ /* 0x000fda0003f46070 */
[----:B------:R-:W-:-:S04]  /*0380*/  @P2 VIADD R12, R12, 0x1 ;  /* 0x000000010c0c2836 */ /* 0x000fc80000000000 */
[----:B------:R-:W-:Y:S01]  /*0390*/  @!P3 IMAD.MOV R12, RZ, RZ, -R12 ;  /* 0x000000ffff0cb224 */ /* 0x000fe200078e0a0c */
        /* <DEDUP_REMOVED lines=12> */
[----:B------:R-:W-:Y:S01]  /*0460*/  SEL R5, R6, R5, !P0 ;  /* 0x0000000506057207 */ /* 0x000fe20004000000 */
[----:B------:R-:W-:-:S03]  /*0470*/  HFMA2 R6, -RZ, RZ, 0, 0 ;  /* 0x00000000ff067431 */ /* 0x000fc600000001ff */
[----:B------:R-:W-:Y:S01]  /*0480*/  ISETP.GE.AND P2, PT, R5, RZ, PT ;  /* 0x000000ff0500720c */ /* 0x000fe20003f46270 */
[----:B0-----:R-:W-:-:S06]  /*0490*/  VIADD R7, R8, 0xffffffe ;  /* 0x0ffffffe08077836 */ /* 0x001fcc0000000000 */
[----:B------:R-:W0:Y:S02]  /*04a0*/  F2I.FTZ.U32.TRUNC.NTZ R7, R7 ;  /* 0x0000000700077305 */ /* 0x000e24000021f000 */
[----:B0-----:R-:W-:-:S04]  /*04b0*/  IMAD.MOV R0, RZ, RZ, -R7 ;  /* 0x000000ffff007224 */ /* 0x001fc800078e0a07 */
[----:B------:R-:W-:Y:S01]  /*04c0*/  IMAD R13, R0, R9, RZ ;  /* 0x00000009000d7224 */ /* 0x000fe200078e02ff */
[----:B------:R-:W-:Y:S01]  /*04d0*/  IABS R0, R5 ;  /* 0x0000000500007213 */ /* 0x000fe20000000000 */
[----:B------:R-:W-:Y:S02]  /*04e0*/  VIADD R5, R4, 0xffffffff ;  /* 0xffffffff04057836 */ /* 0x000fe40000000000 */
[----:B------:R-:W-:-:S06]  /*04f0*/  IMAD.HI.U32 R6, R7, R13, R6 ;  /* 0x0000000d07067227 */ /* 0x000fcc00078e0006 */
[----:B------:R-:W-:-:S04]  /*0500*/  IMAD.HI.U32 R6, R6, R0, RZ ;  /* 0x0000000006067227 */ /* 0x000fc800078e00ff */
[----:B------:R-:W-:-:S04]  /*0510*/  IMAD.MOV R6, RZ, RZ, -R6 ;  /* 0x000000ffff067224 */ /* 0x000fc800078e0a06 */
[----:B------:R-:W-:-:S05]  /*0520*/  IMAD R0, R9, R6, R0 ;  /* 0x0000000609007224 */ /* 0x000fca00078e0200 */
[----:B------:R-:W-:-:S13]  /*0530*/  ISETP.GT.U32.AND P0, PT, R9, R0, PT ;  /* 0x000000000900720c */ /* 0x000fda0003f04070 */
[----:B------:R-:W-:Y:S01]  /*0540*/  @!P0 IMAD.IADD R0, R0, 0x1, -R9 ;  /* 0x0000000100008824 */ /* 0x000fe200078e0a09 */
[----:B------:R-:W-:-:S04]  /*0550*/  ISETP.NE.AND P0, PT, R4, RZ, PT ;  /* 0x000000ff0400720c */ /* 0x000fc80003f05270 */
[----:B------:R-:W-:-:S13]  /*0560*/  ISETP.GT.U32.AND P1, PT, R9, R0, PT ;  /* 0x000000000900720c */ /* 0x000fda0003f24070 */
[----:B------:R-:W-:-:S05]  /*0570*/  @!P1 IMAD.IADD R0, R0, 0x1, -R9 ;  /* 0x0000000100009824 */ /* 0x000fca00078e0a09 */
[----:B------:R-:W-:Y:S02]  /*0580*/  @!P2 IADD3 R0, PT, PT, -R0, RZ, RZ ;  /* 0x000000ff0000a210 */ /* 0x000fe40007ffe1ff */
[----:B------:R-:W-:-:S04]  /*0590*/  @!P0 LOP3.LUT R0, RZ, R4, RZ, 0x33, !PT ;  /* 0x00000004ff008212 */ /* 0x000fc800078e33ff */
[----:B------:R-:W-:-:S13]  /*05a0*/  ISETP.NE.AND P0, PT, R0, R5, PT ;  /* 0x000000050000720c */ /* 0x000fda0003f05270 */
[----:B------:R-:W-:Y:S05]  /*05b0*/  @!P0 EXIT ;  /* 0x000000000000894d */ /* 0x000fea0003800000 */
[----:B------:R-:W0:Y:S01]  /*05c0*/  LDC.64 R16, c[0x0][0x388] ;  /* 0x0000e200ff107b82 */ /* 0x000e220000000a00 */
[----:B------:R-:W1:Y:S01]  /*05d0*/  LDCU.64 UR4, c[0x0][0x358] ;  /* 0x00006b00ff0477ac */ /* 0x000e620008000a00 */
[----:B------:R-:W-:-:S06]  /*05e0*/  IMAD.IADD R19, R2, 0x1, R3 ;  /* 0x0000000102137824 */ /* 0x000fcc00078e0203 */
[----:B------:R-:W2:Y:S08]  /*05f0*/  LDC.64 R12, c[0x0][0x3b0] ;  /* 0x0000ec00ff0c7b82 */ /* 0x000eb00000000a00 */
[----:B------:R-:W3:Y:S08]  /*0600*/  LDC.64 R14, c[0x0][0x390] ;  /* 0x0000e400ff0e7b82 */ /* 0x000ef00000000a00 */
[----:B------:R-:W4:Y:S01]  /*0610*/  LDC.64 R4, c[0x0][0x398] ;  /* 0x0000e600ff047b82 */ /* 0x000f220000000a00 */
[----:B0-----:R-:W-:-:S05]  /*0620*/  IMAD.WIDE R16, R2, 0x4, R16 ;  /* 0x0000000402107825 */ /* 0x001fca00078e0210 */
[----:B-1----:R-:W5:Y:S02]  /*0630*/  LDG.E R3, desc[UR4][R16.64+0x4] ;  /* 0x0000040410037981 */ /* 0x002f64000c1e1900 */
[----:B------:R-:W0:Y:S08]  /*0640*/  LDC.64 R6, c[0x0][0x3a0] ;  /* 0x0000e800ff067b82 */ /* 0x000e300000000a00 */
[----:B------:R-:W1:Y:S01]  /*0650*/  LDC.64 R8, c[0x0][0x3a8] ;  /* 0x0000ea00ff087b82 */ /* 0x000e620000000a00 */
[C---:B--2---:R-:W-:Y:S01]  /*0660*/  IMAD.WIDE R22, R2.reuse, 0x4, R12 ;  /* 0x0000000402167825 */ /* 0x044fe200078e020c */
[----:B------:R2:W5:Y:S03]  /*0670*/  LDG.E R10, desc[UR4][R16.64] ;  /* 0x00000004100a7981 */ /* 0x000566000c1e1900 */
[----:B---3--:R-:W-:Y:S01]  /*0680*/  IMAD.WIDE R18, R19, 0x4, R14 ;  /* 0x0000000413127825 */ /* 0x008fe200078e020e */
[----:B------:R-:W3:Y:S03]  /*0690*/  LDG.E R0, desc[UR4][R22.64] ;  /* 0x0000000416007981 */ /* 0x000ee6000c1e1900 */
[----:B------:R-:W-:-:S02]  /*06a0*/  IMAD.IADD R21, R2, 0x1, R11 ;  /* 0x0000000102157824 */ /* 0x000fc400078e020b */
[C---:B------:R-:W-:Y:S01]  /*06b0*/  IMAD.WIDE R14, R2.reuse, 0x4, R14 ;  /* 0x00000004020e7825 */ /* 0x040fe200078e020e */
[----:B------:R-:W3:Y:S01]  /*06c0*/  LDG.E R11, desc[UR4][R18.64] ;  /* 0x00000004120b7981 */ /* 0x000ee2000c1e1900 */
[----:B--2---:R-:W2:Y:S02]  /*06d0*/  LDC R17, c[0x0][0x3b8] ;  /* 0x0000ee00ff117b82 */ /* 0x004ea40000000800 */
[--C-:B----4-:R-:W-:Y:S01]  /*06e0*/  IMAD.WIDE R20, R21, 0x4, R4.reuse ;  /* 0x0000000415147825 */ /* 0x110fe200078e0204 */
[----:B------:R-:W4:Y:S03]  /*06f0*/  LDG.E R12, desc[UR4][R14.64] ;  /* 0x000000040e0c7981 */ /* 0x000f26000c1e1900 */
[C---:B------:R-:W-:Y:S01]  /*0700*/  IMAD.WIDE R4, R2.reuse, 0x4, R4 ;  /* 0x0000000402047825 */ /* 0x040fe200078e0204 */
[----:B------:R-:W4:Y:S03]  /*0710*/  LDG.E R13, desc[UR4][R20.64] ;  /* 0x00000004140d7981 */ /* 0x000f26000c1e1900 */
[----:B0-----:R-:W-:-:S02]  /*0720*/  IMAD.WIDE R6, R2, 0x4, R6 ;  /* 0x0000000402067825 */ /* 0x001fc400078e0206 */
[----:B------:R-:W4:Y:S02]  /*0730*/  LDG.E R5, desc[UR4][R4.64] ;  /* 0x0000000404057981 */ /* 0x000f24000c1e1900 */
[----:B-1----:R-:W-:Y:S02]  /*0740*/  IMAD.WIDE R8, R2, 0x4, R8 ;  /* 0x0000000402087825 */ /* 0x002fe400078e0208 */
[----:B------:R0:W4:Y:S04]  /*0750*/  LDG.E R6, desc[UR4][R6.64] ;  /* 0x0000000406067981 */ /* 0x000128000c1e1900 */
[----:B------:R-:W4:Y:S01]  /*0760*/  LDG.E R9, desc[UR4][R8.64] ;  /* 0x0000000408097981 */ /* 0x000f22000c1e1900 */
[----:B--2---:R-:W1:Y:S01]  /*0770*/  MUFU.RCP R16, R17 ;  /* 0x0000001100107308 */ /* 0x004e620000001000 */
[----:B------:R-:W-:Y:S01]  /*0780*/  BSSY.RECONVERGENT B0, `(.L_x_64) ;  /* 0x0000011000007945 */ /* 0x000fe20003800200 */
[----:B-----5:R-:W-:Y:S01]  /*0790*/  FADD R10, R3, -R10 ;  /* 0x8000000a030a7221 */ /* 0x020fe20000000000 */
[----:B-1----:R-:W-:-:S05]  /*07a0*/  FFMA R3, R16, -R17, 1 ;  /* 0x3f80000010037423 */ /* 0x002fca0000000811 */
[----:B---3--:R-:W1:Y:S01]  /*07b0*/  FCHK P0, R0, R17 ;  /* 0x0000001100007302 */ /* 0x008e620000000000 */
[----:B------:R-:W-:Y:S01]  /*07c0*/  FFMA R3, R16, R3, R16 ;  /* 0x0000000310037223 */ /* 0x000fe20000000010 */
[----:B------:R-:W-:-:S03]  /*07d0*/  FADD R11, R10, R11 ;  /* 0x0000000b0a0b7221 */ /* 0x000fc60000000000 */
[----:B------:R-:W-:Y:S01]  /*07e0*/  FFMA R10, R0, R3, RZ ;  /* 0x00000003000a7223 */ /* 0x000fe200000000ff */
[----:B----4-:R-:W-:-:S03]  /*07f0*/  FADD R12, R11, -R12 ;  /* 0x8000000c0b0c7221 */ /* 0x010fc60000000000 */
[----:B0-----:R-:W-:Y:S01]  /*0800*/  FFMA R7, R10, -R17, R0 ;  /* 0x800000110a077223 */ /* 0x001fe20000000000 */
[----:B------:R-:W-:-:S03]  /*0810*/  FADD R4, R12, R13 ;  /* 0x0000000d0c047221 */ /* 0x000fc60000000000 */
[----:B------:R-:W-:Y:S01]  /*0820*/  FFMA R10, R3, R7, R10 ;  /* 0x00000007030a7223 */ /* 0x000fe2000000000a */
[----:B------:R-:W-:Y:S01]  /*0830*/  FADD R4, R4, -R5 ;  /* 0x8000000504047221 */ /* 0x000fe20000000000 */
[----:B------:R-:W-:Y:S01]  /*0840*/  FADD R5, R6, -R9 ;  /* 0x8000000906057221 */ /* 0x000fe20000000000 */
[----:B-1----:R-:W-:Y:S06]  /*0850*/  @!P0 BRA `(.L_x_65) ;  /* 0x00000000000c8947 */ /* 0x002fec0003800000 */
[----:B------:R-:W-:-:S07]  /*0860*/  MOV R6, 0x880 ;  /* 0x0000088000067802 */ /* 0x000fce0000000f00 */
[----:B------:R-:W-:Y:S05]  /*0870*/  CALL.REL.NOINC `($__internal_6_$__cuda_sm3x_div_rn_noftz_f32_slowpath) ;  /* 0x0000000000207944 */ /* 0x000fea0003c00000 */
[----:B------:R-:W-:-:S07]  /*0880*/  MOV R10, R0 ;  /* 0x00000000000a7202 */ /* 0x000fce0000000f00 */
.L_x_65:
[----:B------:R-:W-:Y:S05]  /*0890*/  BSYNC.RECONVERGENT B0 ;  /* 0x0000000000007941 */ /* 0x000fea0003800200 */
.L_x_64:
[----:B------:R-:W0:Y:S01]  /*08a0*/  LDC.64 R6, c[0x0][0x380] ;  /* 0x0000e000ff067b82 */ /* 0x000e220000000a00 */
[----:B------:R-:W-:-:S04]  /*08b0*/  FADD R5, R5, R10 ;  /* 0x0000000a05057221 */ /* 0x000fc80000000000 */
[----:B------:R-:W-:Y:S01]  /*08c0*/  FADD R5, R4, -R5 ;  /* 0x8000000504057221 */ /* 0x000fe20000000000 */
[----:B0-----:R-:W-:-:S05]  /*08d0*/  IMAD.WIDE R2, R2, 0x4, R6 ;  /* 0x0000000402027825 */ /* 0x001fca00078e0206 */
[----:B------:R-:W-:Y:S01]  /*08e0*/  STG.E desc[UR4][R2.64], R5 ;  /* 0x0000000502007986 */ /* 0x000fe2000c101904 */
[----:B------:R-:W-:Y:S05]  /*08f0*/  EXIT ;  /* 0x000000000000794d */ /* 0x000fea0003800000 */
        .weak           $__internal_6_$__cuda_sm3x_div_rn_noftz_f32_slowpath
        .type           $__internal_6_$__cuda_sm3x_div_rn_noftz_f32_slowpath,@function
        .size           $__internal_6_$__cuda_sm3x_div_rn_noftz_f32_slowpath,(.L_x_84 - $__internal_6_$__cuda_sm3x_div_rn_noftz_f32_slowpath)
$__internal_6_$__cuda_sm3x_div_rn_noftz_f32_slowpath:
[----:B------:R-:W0:Y:S01]  /*0900*/  LDC R3, c[0x0][0x3b8] ;  /* 0x0000ee00ff037b82 */ /* 0x000e220000000800 */
[--C-:B------:R-:W-:Y:S01]  /*0910*/  SHF.R.U32.HI R7, RZ, 0x17, R0.reuse ;  /* 0x00000017ff077819 */ /* 0x100fe20000011600 */
[----:B------:R-:W1:Y:S01]  /*0920*/  LDCU UR6, c[0x0][0x3b8] ;  /* 0x00007700ff0677ac */ /* 0x000e620008000800 */
[----:B------:R-:W-:Y:S01]  /*0930*/  BSSY.RECONVERGENT B1, `(.L_x_66) ;  /* 0x0000064000017945 */ /* 0x000fe20003800200 */
[----:B------:R-:W-:Y:S01]  /*0940*/  IMAD.MOV.U32 R9, RZ, RZ, R0 ;  /* 0x000000ffff097224 */ /* 0x000fe200078e0000 */
[----:B------:R-:W-:-:S05]  /*0950*/  LOP3.LUT R7, R7, 0xff, RZ, 0xc0, !PT ;  /* 0x000000ff07077812 */ /* 0x000fca00078ec0ff */
[----:B------:R-:W-:Y:S01]  /*0960*/  VIADD R12, R7, 0xffffffff ;  /* 0xffffffff070c7836 */ /* 0x000fe20000000000 */
[----:B-1----:R-:W-:Y:S02]  /*0970*/  MOV R10, UR6 ;  /* 0x00000006000a7c02 */ /* 0x002fe40008000f00 */
[----:B0-----:R-:W-:-:S04]  /*0980*/  SHF.R.U32.HI R8, RZ, 0x17, R3 ;  /* 0x00000017ff087819 */ /* 0x001fc80000011603 */
[----:B------:R-:W-:-:S05]  /*0990*/  LOP3.LUT R8, R8, 0xff, RZ, 0xc0, !PT ;  /* 0x000000ff08087812 */ /* 0x000fca00078ec0ff */
[----:B------:R-:W-:-:S05]  /*09a0*/  VIADD R13, R8, 0xffffffff ;  /* 0xffffffff080d7836 */ /* 0x000fca0000000000 */
        /* <DEDUP_REMOVED lines=27> */
.L_x_67:
[----:B------:R-:W-:Y:S01]  /*0b60*/  LEA R3, R8, 0xc0800000, 0x17 ;  /* 0xc080000008037811 */ /* 0x000fe200078eb8ff */
[----:B------:R-:W-:Y:S01]  /*0b70*/  VIADD R7, R7, 0xffffff81 ;  /* 0xffffff8107077836 */ /* 0x000fe20000000000 */
[----:B------:R-:W-:Y:S03]  /*0b80*/  BSSY.RECONVERGENT B2, `(.L_x_72) ;  /* 0x0000035000027945 */ /* 0x000fe60003800200 */
[----:B------:R-:W-:Y:S01]  /*0b90*/  IMAD.IADD R3, R10, 0x1, -R3 ;  /* 0x000000010a037824 */ /* 0x000fe200078e0a03 */
[C---:B------:R-:W-:Y:S01]  /*0ba0*/  IADD3 R8, PT, PT, R7.reuse, 0x7f, -R8 ;  /* 0x0000007f07087810 */ /* 0x040fe20007ffe808 */
[----:B------:R-:W-:Y:S02]  /*0bb0*/  IMAD R0, R7, -0x800000, R9 ;  /* 0xff80000007007824 */ /* 0x000fe400078e0209 */
[----:B------:R-:W0:Y:S01]  /*0bc0*/  MUFU.RCP R10, R3 ;  /* 0x00000003000a7308 */ /* 0x000e220000001000 */
[----:B------:R-:W-:Y:S01]  /*0bd0*/  FADD.FTZ R13, -R3, -RZ ;  /* 0x800000ff030d7221 */ /* 0x000fe20000010100 */
[----:B------:R-:W-:-:S03]  /*0be0*/  IMAD.IADD R8, R8, 0x1, R11 ;  /* 0x0000000108087824 */ /* 0x000fc600078e020b */
        /* <DEDUP_REMOVED lines=21> */
[CCC-:B------:R-:W-:Y:S01]  /*0d40*/  FFMA.RM R8, R12.reuse, R10.reuse, R9.reuse ;  /* 0x0000000a0c087223 */ /* 0x1c0fe20000004009 */
[C---:B------:R-:W-:Y:S02]  /*0d50*/  ISETP.NE.AND P2, PT, R11.reuse, RZ, PT ;  /* 0x000000ff0b00720c */ /* 0x040fe40003f45270 */
[----:B------:R-:W-:Y:S02]  /*0d60*/  ISETP.NE.AND P1, PT, R11, RZ, PT ;  /* 0x000000ff0b00720c */ /* 0x000fe40003f25270 */
[----:B------:R-:W-:Y:S01]  /*0d70*/  LOP3.LUT R7, R3, 0x7fffff, RZ, 0xc0, !PT ;  /* 0x007fffff03077812 */ /* 0x000fe200078ec0ff */
[----:B------:R-:W-:Y:S01]  /*0d80*/  FFMA.RP R3, R12, R10, R9 ;  /* 0x0000000a0c037223 */ /* 0x000fe20000008009 */
[----:B------:R-:W-:Y:S02]  /*0d90*/  VIADD R10, R11, 0x20 ;  /* 0x000000200b0a7836 */ /* 0x000fe40000000000 */
[----:B------:R-:W-:Y:S01]  /*0da0*/  LOP3.LUT R7, R7, 0x800000, RZ, 0xfc, !PT ;  /* 0x0080000007077812 */ /* 0x000fe200078efcff */
[----:B------:R-:W-:Y:S01]  /*0db0*/  IMAD.MOV R9, RZ, RZ, -R11 ;  /* 0x000000ffff097224 */ /* 0x000fe200078e0a0b */
[----:B------:R-:W-:-:S02]  /*0dc0*/  FSETP.NEU.FTZ.AND P0, PT, R3, R8, PT ;  /* 0x000000080300720b */ /* 0x000fc40003f1d000 */
[----:B------:R-:W-:Y:S02]  /*0dd0*/  SHF.L.U32 R10, R7, R10, RZ ;  /* 0x0000000a070a7219 */ /* 0x000fe400000006ff */
[----:B------:R-:W-:Y:S02]  /*0de0*/  SEL R8, R9, RZ, P2 ;  /* 0x000000ff09087207 */ /* 0x000fe40001000000 */
[----:B------:R-:W-:Y:S02]  /*0df0*/  ISETP.NE.AND P1, PT, R10, RZ, P1 ;  /* 0x000000ff0a00720c */ /* 0x000fe40000f25270 */
[----:B------:R-:W-:Y:S02]  /*0e00*/  SHF.R.U32.HI R8, RZ, R8, R7 ;  /* 0x00000008ff087219 */ /* 0x000fe40000011607 */
[----:B------:R-:W-:Y:S02]  /*0e10*/  PLOP3.LUT P0, PT, P0, P1, PT, 0xf8, 0x8f ;  /* 0x00000000008f781c */ /* 0x000fe40000703f70 */
[----:B------:R-:W-:-:S02]  /*0e20*/  SHF.R.U32.HI R10, RZ, 0x1, R8 ;  /* 0x00000001ff0a7819 */ /* 0x000fc40000011608 */
[----:B------:R-:W-:-:S04]  /*0e30*/  SEL R3, RZ, 0x1, !P0 ;  /* 0x00000001ff037807 */ /* 0x000fc80004000000 */
[----:B------:R-:W-:-:S04]  /*0e40*/  LOP3.LUT R3, R3, 0x1, R10, 0xf8, !PT ;  /* 0x0000000103037812 */ /* 0x000fc800078ef80a */
[----:B------:R-:W-:-:S04]  /*0e50*/  LOP3.LUT R3, R3, R8, RZ, 0xc0, !PT ;  /* 0x0000000803037212 */ /* 0x000fc800078ec0ff */
[----:B------:R-:W-:-:S04]  /*0e60*/  IADD3 R3, PT, PT, R10, R3, RZ ;  /* 0x000000030a037210 */ /* 0x000fc80007ffe0ff */
[----:B------:R-:W-:Y:S01]  /*0e70*/  LOP3.LUT R0, R3, R0, RZ, 0xfc, !PT ;  /* 0x0000000003007212 */ /* 0x000fe200078efcff */
[----:B------:R-:W-:Y:S06]  /*0e80*/  BRA `(.L_x_75) ;  /* 0x0000000000107947 */ /* 0x000fec0003800000 */
.L_x_74:
[----:B------:R-:W-:-:S04]  /*0e90*/  LOP3.LUT R0, R0, 0x80000000, RZ, 0xc0, !PT ;  /* 0x8000000000007812 */ /* 0x000fc800078ec0ff */
[----:B------:R-:W-:Y:S01]  /*0ea0*/  LOP3.LUT R0, R0, 0x7f800000, RZ, 0xfc, !PT ;  /* 0x7f80000000007812 */ /* 0x000fe200078efcff */
[----:B------:R-:W-:Y:S06]  /*0eb0*/  BRA `(.L_x_75) ;  /* 0x0000000000047947 */ /* 0x000fec0003800000 */
.L_x_73:
[----:B------:R-:W-:-:S07]  /*0ec0*/  IMAD R0, R8, 0x800000, R0 ;  /* 0x0080000008007824 */ /* 0x000fce00078e0200 */
.L_x_75:
[----:B------:R-:W-:Y:S05]  /*0ed0*/  BSYNC.RECONVERGENT B2 ;  /* 0x0000000000027941 */ /* 0x000fea0003800200 */
.L_x_72:
[----:B------:R-:W-:Y:S05]  /*0ee0*/  BRA `(.L_x_76) ;  /* 0x0000000000207947 */ /* 0x000fea0003800000 */
.L_x_71:
[----:B------:R-:W-:-:S04]  /*0ef0*/  LOP3.LUT R0, R10, 0x80000000, R9, 0x48, !PT ;  /* 0x800000000a007812 */ /* 0x000fc800078e4809 */
[----:B------:R-:W-:Y:S01]  /*0f00*/  LOP3.LUT R0, R0, 0x7f800000, RZ, 0xfc, !PT ;  /* 0x7f80000000007812 */ /* 0x000fe200078efcff */
[----:B------:R-:W-:Y:S06]  /*0f10*/  BRA `(.L_x_76) ;  /* 0x0000000000147947 */ /* 0x000fec0003800000 */
.L_x_70:
[----:B------:R-:W-:Y:S01]  /*0f20*/  LOP3.LUT R0, R10, 0x80000000, R9, 0x48, !PT ;  /* 0x800000000a007812 */ /* 0x000fe200078e4809 */
[----:B------:R-:W-:Y:S06]  /*0f30*/  BRA `(.L_x_76) ;  /* 0x00000000000c7947 */ /* 0x000fec0003800000 */
.L_x_69:
[----:B------:R-:W0:Y:S01]  /*0f40*/  MUFU.RSQ R0, -QNAN ;  /* 0xffc0000000007908 */ /* 0x000e220000001400 */
[----:B------:R-:W-:Y:S05]  /*0f50*/  BRA `(.L_x_76) ;  /* 0x0000000000047947 */ /* 0x000fea0003800000 */
.L_x_68:
[----:B------:R-:W-:-:S07]  /*0f60*/  FADD.FTZ R0, R0, R3 ;  /* 0x0000000300007221 */ /* 0x000fce0000010000 */
.L_x_76:
[----:B------:R-:W-:Y:S05]  /*0f70*/  BSYNC.RECONVERGENT B1 ;  /* 0x0000000000017941 */ /* 0x000fea0003800200 */
.L_x_66:
[----:B------:R-:W-:-:S04]  /*0f80*/  IMAD.MOV.U32 R7, RZ, RZ, 0x0 ;  /* 0x00000000ff077424 */ /* 0x000fc800078e00ff */
[----:B0-----:R-:W-:Y:S05]  /*0f90*/  RET.REL.NODEC R6 `(_Z8updateP1PfS_S_S_S_S_S_fiii) ;  /* 0xfffffff006187950 */ /* 0x001fea0003c3ffff */
.L_x_77:
        /* <DEDUP_REMOVED lines=14> */
.L_x_84:


//--------------------- .nv.shared.reserved.0     --------------------------
	.section	.nv.shared.reserved.0,"aw",@nobits
	.weak		__nv_reservedSMEM_offset_0_alias
	.size		__nv_reservedSMEM_offset_0_alias, 0, 64
	.other		__nv_reservedSMEM_offset_0_alias,@"STO_CUDA_RESERVED_SHARED STV_DEFAULT"
__nv_reservedSMEM_offset_0_alias:
	.zero		0
	.zero		64


//--------------------- .nv.constant0._Z17errorAccumulationPfjj --------------------------
	.section	.nv.constant0._Z17errorAccumulationPfjj,"a",@progbits
	.sectionflags	@""
	.align	4
.nv.constant0._Z17errorAccumulationPfjj:
	.zero		912


//--------------------- .nv.constant0._Z13updatePstMultPfS_S_S_S_S_S_S_S_S_fiii --------------------------
	.section	.nv.constant0._Z13updatePstMultPfS_S_S_S_S_S_S_S_S_fiii,"a",@progbits
	.sectionflags	@""
	.align	4
.nv.constant0._Z13updatePstMultPfS_S_S_S_S_S_S_S_S_fiii:
	.zero		992


//--------------------- .nv.constant0._Z14projStep2TotalPfS_S_S_iii --------------------------
	.section	.nv.constant0._Z14projStep2TotalPfS_S_S_iii,"a",@progbits
	.sectionflags	@""
	.align	4
.nv.constant0._Z14projStep2TotalPfS_S_S_iii:
	.zero		940


//--------------------- .nv.constant0._Z14projStep1omegaPfS_S_S_S_iii --------------------------
	.section	.nv.constant0._Z14projStep1omegaPfS_S_S_S_iii,"a",@progbits
	.sectionflags	@""
	.align	4
.nv.constant0._Z14projStep1omegaPfS_S_S_S_iii:
	.zero		948


//--------------------- .nv.constant0._Z14projStep1alphaPfS_S_fS_iii --------------------------
	.section	.nv.constant0._Z14projStep1alphaPfS_S_fS_iii,"a",@progbits
	.sectionflags	@""
	.align	4
.nv.constant0._Z14projStep1alphaPfS_S_fS_iii:
	.zero		948


//--------------------- .nv.constant0._Z7updatePPfS_S_fS_iii --------------------------
	.section	.nv.constant0._Z7updatePPfS_S_fS_iii,"a",@progbits
	.sectionflags	@""
	.align	4
.nv.constant0._Z7updatePPfS_S_fS_iii:
	.zero		948


//--------------------- .nv.constant0._Z8updateP1PfS_S_S_S_S_S_fiii --------------------------
	.section	.nv.constant0._Z8updateP1PfS_S_S_S_S_S_fiii,"a",@progbits
	.sectionflags	@""
	.align	4
.nv.constant0._Z8updateP1PfS_S_S_S_S_S_fiii:
	.zero		968


//--------------------- SYMBOLS --------------------------

	.type		.nv.reservedSmem.offset0,@object
	.size		.nv.reservedSmem.offset0,0x4
